// auto-generated by cutlass_sweep.gemm — config: {"arch": "sm_100", "cluster_m": 1, "cluster_n": 1, "dtype": "int8", "dtype_b": "int8", "layout": "nt", "stages": 0, "tile_k": 256, "tile_m": 128, "tile_n": 112}
#include "cutlass/cutlass.h"
#include "cutlass/gemm/collective/collective_builder.hpp"
#include "cutlass/gemm/device/gemm_universal_adapter.h"
#include "cutlass/gemm/kernel/gemm_universal.hpp"
#include "cutlass/epilogue/collective/collective_builder.hpp"

using ElemA = int8_t;
using ElemB = int8_t;
using ElemCD = int8_t;
using Acc  = int32_t;
using TileShape    = cute::Shape<cute::_128, cute::_112, cute::_256>;
using ClusterShape = cute::Shape<cute::_1, cute::_1, cute::_1>;

using CollectiveEpilogue = typename cutlass::epilogue::collective::CollectiveBuilder<
    cutlass::arch::Sm100, cutlass::arch::OpClassTensorOp,
    TileShape, ClusterShape,
    cutlass::epilogue::collective::EpilogueTileAuto,
    Acc, Acc,
    ElemCD, cutlass::layout::RowMajor, 128 / cutlass::sizeof_bits<ElemCD>::value,
    ElemCD, cutlass::layout::RowMajor, 128 / cutlass::sizeof_bits<ElemCD>::value,
    cutlass::epilogue::collective::EpilogueScheduleAuto
  >::CollectiveOp;

using CollectiveMainloop = typename cutlass::gemm::collective::CollectiveBuilder<
    cutlass::arch::Sm100, cutlass::arch::OpClassTensorOp,
    ElemA, cutlass::layout::RowMajor, 128 / cutlass::sizeof_bits<ElemA>::value,
    ElemB, cutlass::layout::ColumnMajor, 128 / cutlass::sizeof_bits<ElemB>::value,
    Acc,
    TileShape, ClusterShape,
    cutlass::gemm::collective::StageCountAutoCarveout<static_cast<int>(sizeof(typename CollectiveEpilogue::SharedStorage))>,
    cutlass::gemm::collective::KernelScheduleAuto
  >::CollectiveOp;

using GemmKernel = cutlass::gemm::kernel::GemmUniversal<
    cute::Shape<int,int,int,int>,
    CollectiveMainloop,
    CollectiveEpilogue
>;
using Gemm = cutlass::gemm::device::GemmUniversalAdapter<GemmKernel>;

// Force the device kernel symbol into the cubin without needing a host main.
auto* _anchor = &cutlass::device_kernel<GemmKernel>;


// ===== COMPILED SASS (sm_100a) =====

	.target	sm_100a

	.elftype	@"ET_EXEC"


//--------------------- .note.nv.tkinfo           --------------------------
	.section	.note.nv.tkinfo,"",@"SHT_NOTE"
	.sectionflags	@"SHF_NOTE_NV_TKINFO"
	.tkinfo
        /*0018*/ 	.word	0x00000002
        /*0030*/ 	.string	""
        /*0030*/ 	.string	"ptxas"
        /*0030*/ 	.string	"Cuda compilation tools, release 13.0, V13.0.88"
        /*0030*/ 	.string	"Build cuda_13.0.r13.0/compiler.36424714_0"
        /*0030*/ 	.string	"-arch sm_100a -m 64 "



//--------------------- .note.nv.cuinfo           --------------------------
	.section	.note.nv.cuinfo,"",@"SHT_NOTE"
	.sectionflags	@"SHF_NOTE_NV_CUINFO"
        /*0018*/ 	.short	0x0002
        /*001a*/ 	.short	0x0064
        /*001c*/ 	.short	0x0082
	.zero		2


//--------------------- .nv.info                  --------------------------
	.section	.nv.info,"",@"SHT_CUDA_INFO"
	.align	4


	//----- nvinfo : EIATTR_REGCOUNT
	.align		4
        /*0000*/ 	.byte	0x04, 0x2f
        /*0002*/ 	.short	(.L_16 - .L_15)
	.align		4
.L_15:
        /*0004*/ 	.word	index@(_ZN7cutlass13device_kernelINS_4gemm6kernel13GemmUniversalIN4cute5tupleIJiiiiEEENS1_10collective13CollectiveMmaINS1_35MainloopSm100TmaUmmaWarpSpecializedILi3ELi2ELi4ENS5_IJNS4_1CILi1EEESB_SB_EEEEENS5_IJNSA_ILi128EEENSA_ILi112EEENSA_ILi256EEEEEEaNS5_IJlSB_lEEEaSI_NS4_8TiledMMAINS4_8MMA_AtomIJNS4_15SM100_MMA_S8_SSIaaiLi128ELi112ELNS4_4UMMA5MajorE0ELSN_0ELNSM_8SaturateE0EEEEEENS4_6LayoutISC_NS5_IJNSA_ILi0EEESS_SS_EEEEENS5_IJNS4_10UnderscoreESV_SV_EEEEENS4_13SM90_TMA_LOADENS4_14ComposedLayoutINS4_7SwizzleILi3ELi4ELi3EEENS4_18smem_ptr_flag_bitsILi8EEENSR_INS5_IJNSA_ILi8EEESE_EEENS5_IJSE_SB_EEEEEEEvNS4_8identityESY_S18_vS19_EENS_8epilogue10collective18CollectiveEpilogueINS1B_23Sm100TmaWarpSpecializedILi1ELi1ELi112ELb0ELb0EEEJSH_NS5_IJNSR_ISE_SB_EENSR_ISF_SB_EEEEEaSI_aSI_NS1B_6fusion15FusionCallbacksIS1F_NS1J_17LinearCombinationIaiaiLNS_15FloatRoundStyleE2EEESH_S1I_JEEENS4_5SM1004TMEM4LOAD26SM100_TMEM_LOAD_32dp32b16xESY_NSZ_INS10_ILi0ELi4ELi3EEES13_NSR_INS5_IJS14_NSA_ILi16EEEEEENS5_IJS1U_SB_EEEEEEENS4_39AutoVectorizingCopyWithAssumedAlignmentILi128EEENS4_14SM90_TMA_STOREES1Y_S20_S20_EEEvvEEEEvNT_6ParamsE)
        /*0008*/ 	.word	0x000000ff


	//----- nvinfo : EIATTR_FRAME_SIZE
	.align		4
.L_16:
        /*000c*/ 	.byte	0x04, 0x11
        /*000e*/ 	.short	(.L_18 - .L_17)
	.align		4
.L_17:
        /*0010*/ 	.word	index@($__internal_2_$__cuda_sm10x_tcgen05_guardrail_trap_unallocated_columns_being_dealloced)
        /*0014*/ 	.word	0x00000000


	//----- nvinfo : EIATTR_FRAME_SIZE
	.align		4
.L_18:
        /*0018*/ 	.byte	0x04, 0x11
        /*001a*/ 	.short	(.L_20 - .L_19)
	.align		4
.L_19:
        /*001c*/ 	.word	index@($__internal_1_$__cuda_sm10x_tcgen05_guardrail_trap_phase_invalid_during_alloc)
        /*0020*/ 	.word	0x00000000


	//----- nvinfo : EIATTR_FRAME_SIZE
	.align		4
.L_20:
        /*0024*/ 	.byte	0x04, 0x11
        /*0026*/ 	.short	(.L_22 - .L_21)
	.align		4
.L_21:
        /*0028*/ 	.word	index@($__internal_0_$__cuda_sm10x_tcgen05_guardrail_trap_col_being_dealloced_not_returned_by_alloc)
        /*002c*/ 	.word	0x00000000


	//----- nvinfo : EIATTR_FRAME_SIZE
	.align		4
.L_22:
        /*0030*/ 	.byte	0x04, 0x11
        /*0032*/ 	.short	(.L_24 - .L_23)
	.align		4
.L_23:
        /*0034*/ 	.word	index@(_ZN7cutlass13device_kernelINS_4gemm6kernel13GemmUniversalIN4cute5tupleIJiiiiEEENS1_10collective13CollectiveMmaINS1_35MainloopSm100TmaUmmaWarpSpecializedILi3ELi2ELi4ENS5_IJNS4_1CILi1EEESB_SB_EEEEENS5_IJNSA_ILi128EEENSA_ILi112EEENSA_ILi256EEEEEEaNS5_IJlSB_lEEEaSI_NS4_8TiledMMAINS4_8MMA_AtomIJNS4_15SM100_MMA_S8_SSIaaiLi128ELi112ELNS4_4UMMA5MajorE0ELSN_0ELNSM_8SaturateE0EEEEEENS4_6LayoutISC_NS5_IJNSA_ILi0EEESS_SS_EEEEENS5_IJNS4_10UnderscoreESV_SV_EEEEENS4_13SM90_TMA_LOADENS4_14ComposedLayoutINS4_7SwizzleILi3ELi4ELi3EEENS4_18smem_ptr_flag_bitsILi8EEENSR_INS5_IJNSA_ILi8EEESE_EEENS5_IJSE_SB_EEEEEEEvNS4_8identityESY_S18_vS19_EENS_8epilogue10collective18CollectiveEpilogueINS1B_23Sm100TmaWarpSpecializedILi1ELi1ELi112ELb0ELb0EEEJSH_NS5_IJNSR_ISE_SB_EENSR_ISF_SB_EEEEEaSI_aSI_NS1B_6fusion15FusionCallbacksIS1F_NS1J_17LinearCombinationIaiaiLNS_15FloatRoundStyleE2EEESH_S1I_JEEENS4_5SM1004TMEM4LOAD26SM100_TMEM_LOAD_32dp32b16xESY_NSZ_INS10_ILi0ELi4ELi3EEES13_NSR_INS5_IJS14_NSA_ILi16EEEEEENS5_IJS1U_SB_EEEEEEENS4_39AutoVectorizingCopyWithAssumedAlignmentILi128EEENS4_14SM90_TMA_STOREES1Y_S20_S20_EEEvvEEEEvNT_6ParamsE)
        /*0038*/ 	.word	0x00000000


	//----- nvinfo : EIATTR_MIN_STACK_SIZE
	.align		4
.L_24:
        /*003c*/ 	.byte	0x04, 0x12
        /*003e*/ 	.short	(.L_26 - .L_25)
	.align		4
.L_25:
        /*0040*/ 	.word	index@(_ZN7cutlass13device_kernelINS_4gemm6kernel13GemmUniversalIN4cute5tupleIJiiiiEEENS1_10collective13CollectiveMmaINS1_35MainloopSm100TmaUmmaWarpSpecializedILi3ELi2ELi4ENS5_IJNS4_1CILi1EEESB_SB_EEEEENS5_IJNSA_ILi128EEENSA_ILi112EEENSA_ILi256EEEEEEaNS5_IJlSB_lEEEaSI_NS4_8TiledMMAINS4_8MMA_AtomIJNS4_15SM100_MMA_S8_SSIaaiLi128ELi112ELNS4_4UMMA5MajorE0ELSN_0ELNSM_8SaturateE0EEEEEENS4_6LayoutISC_NS5_IJNSA_ILi0EEESS_SS_EEEEENS5_IJNS4_10UnderscoreESV_SV_EEEEENS4_13SM90_TMA_LOADENS4_14ComposedLayoutINS4_7SwizzleILi3ELi4ELi3EEENS4_18smem_ptr_flag_bitsILi8EEENSR_INS5_IJNSA_ILi8EEESE_EEENS5_IJSE_SB_EEEEEEEvNS4_8identityESY_S18_vS19_EENS_8epilogue10collective18CollectiveEpilogueINS1B_23Sm100TmaWarpSpecializedILi1ELi1ELi112ELb0ELb0EEEJSH_NS5_IJNSR_ISE_SB_EENSR_ISF_SB_EEEEEaSI_aSI_NS1B_6fusion15FusionCallbacksIS1F_NS1J_17LinearCombinationIaiaiLNS_15FloatRoundStyleE2EEESH_S1I_JEEENS4_5SM1004TMEM4LOAD26SM100_TMEM_LOAD_32dp32b16xESY_NSZ_INS10_ILi0ELi4ELi3EEES13_NSR_INS5_IJS14_NSA_ILi16EEEEEENS5_IJS1U_SB_EEEEEEENS4_39AutoVectorizingCopyWithAssumedAlignmentILi128EEENS4_14SM90_TMA_STOREES1Y_S20_S20_EEEvvEEEEvNT_6ParamsE)
        /*0044*/ 	.word	0x00000000
.L_26:


//--------------------- .nv.compat                --------------------------
	.section	.nv.compat,"",@"SHT_CUDA_COMPAT_INFO"
	.align	4
        /*0000*/ 	.byte	0x02, 0x09, 0x01, 0x00, 0x02, 0x02, 0x03, 0x00, 0x02, 0x05, 0x06, 0x00, 0x03, 0x07, 0x01, 0x01
        /*0010*/ 	.byte	0x02, 0x03, 0x01, 0x00, 0x02, 0x06, 0x01, 0x00, 0x04, 0x0b, 0x08, 0x00, 0x01, 0x00, 0x00, 0x00
        /*0020*/ 	.byte	0x00, 0x00, 0x00, 0x00


//--------------------- .nv.info._ZN7cutlass13device_kernelINS_4gemm6kernel13GemmUniversalIN4cute5tupleIJiiiiEEENS1_10collective13CollectiveMmaINS1_35MainloopSm100TmaUmmaWarpSpecializedILi3ELi2ELi4ENS5_IJNS4_1CILi1EEESB_SB_EEEEENS5_IJNSA_ILi128EEENSA_ILi112EEENSA_ILi256EEEEEEaNS5_IJlSB_lEEEaSI_NS4_8TiledMMAINS4_8MMA_AtomIJNS4_15SM100_MMA_S8_SSIaaiLi128ELi112ELNS4_4UMMA5MajorE0ELSN_0ELNSM_8SaturateE0EEEEEENS4_6LayoutISC_NS5_IJNSA_ILi0EEESS_SS_EEEEENS5_IJNS4_10UnderscoreESV_SV_EEEEENS4_13SM90_TMA_LOADENS4_14ComposedLayoutINS4_7SwizzleILi3ELi4ELi3EEENS4_18smem_ptr_flag_bitsILi8EEENSR_INS5_IJNSA_ILi8EEESE_EEENS5_IJSE_SB_EEEEEEEvNS4_8identityESY_S18_vS19_EENS_8epilogue10collective18CollectiveEpilogueINS1B_23Sm100TmaWarpSpecializedILi1ELi1ELi112ELb0ELb0EEEJSH_NS5_IJNSR_ISE_SB_EENSR_ISF_SB_EEEEEaSI_aSI_NS1B_6fusion15FusionCallbacksIS1F_NS1J_17LinearCombinationIaiaiLNS_15FloatRoundStyleE2EEESH_S1I_JEEENS4_5SM1004TMEM4LOAD26SM100_TMEM_LOAD_32dp32b16xESY_NSZ_INS10_ILi0ELi4ELi3EEES13_NSR_INS5_IJS14_NSA_ILi16EEEEEENS5_IJS1U_SB_EEEEEEENS4_39AutoVectorizingCopyWithAssumedAlignmentILi128EEENS4_14SM90_TMA_STOREES1Y_S20_S20_EEEvvEEEEvNT_6ParamsE --------------------------
	.section	.nv.info._ZN7cutlass13device_kernelINS_4gemm6kernel13GemmUniversalIN4cute5tupleIJiiiiEEENS1_10collective13CollectiveMmaINS1_35MainloopSm100TmaUmmaWarpSpecializedILi3ELi2ELi4ENS5_IJNS4_1CILi1EEESB_SB_EEEEENS5_IJNSA_ILi128EEENSA_ILi112EEENSA_ILi256EEEEEEaNS5_IJlSB_lEEEaSI_NS4_8TiledMMAINS4_8MMA_AtomIJNS4_15SM100_MMA_S8_SSIaaiLi128ELi112ELNS4_4UMMA5MajorE0ELSN_0ELNSM_8SaturateE0EEEEEENS4_6LayoutISC_NS5_IJNSA_ILi0EEESS_SS_EEEEENS5_IJNS4_10UnderscoreESV_SV_EEEEENS4_13SM90_TMA_LOADENS4_14ComposedLayoutINS4_7SwizzleILi3ELi4ELi3EEENS4_18smem_ptr_flag_bitsILi8EEENSR_INS5_IJNSA_ILi8EEESE_EEENS5_IJSE_SB_EEEEEEEvNS4_8identityESY_S18_vS19_EENS_8epilogue10collective18CollectiveEpilogueINS1B_23Sm100TmaWarpSpecializedILi1ELi1ELi112ELb0ELb0EEEJSH_NS5_IJNSR_ISE_SB_EENSR_ISF_SB_EEEEEaSI_aSI_NS1B_6fusion15FusionCallbacksIS1F_NS1J_17LinearCombinationIaiaiLNS_15FloatRoundStyleE2EEESH_S1I_JEEENS4_5SM1004TMEM4LOAD26SM100_TMEM_LOAD_32dp32b16xESY_NSZ_INS10_ILi0ELi4ELi3EEES13_NSR_INS5_IJS14_NSA_ILi16EEEEEENS5_IJS1U_SB_EEEEEEENS4_39AutoVectorizingCopyWithAssumedAlignmentILi128EEENS4_14SM90_TMA_STOREES1Y_S20_S20_EEEvvEEEEvNT_6ParamsE,"",@"SHT_CUDA_INFO"
	.sectionflags	@""
	.align	4


	//----- nvinfo : EIATTR_CUDA_API_VERSION
	.align		4
        /*0000*/ 	.byte	0x04, 0x37
        /*0002*/ 	.short	(.L_28 - .L_27)
.L_27:
        /*0004*/ 	.word	0x00000082


	//----- nvinfo : EIATTR_KPARAM_INFO
	.align		4
.L_28:
        /*0008*/ 	.byte	0x04, 0x17
        /*000a*/ 	.short	(.L_30 - .L_29)
.L_29:
        /*000c*/ 	.word	0x00000000
        /*0010*/ 	.short	0x0000
        /*0012*/ 	.short	0x0000
        /*0014*/ 	.byte	0x00, 0xf0, 0x01, 0x20


	//----- nvinfo : EIATTR_AT_ENTRY_FRAGMENTS
	.align		4
.L_30:
        /*0018*/ 	.byte	0x04, 0x4f
        /*001a*/ 	.short	(.L_32 - .L_31)


	//   ....[0]....
.L_31:
        /*001c*/ 	.word	0x00000006


	//----- nvinfo : EIATTR_RESERVED_SMEM_USED
	.align		4
.L_32:
        /*0020*/ 	.byte	0x01, 0x41
	.zero		2


	//----- nvinfo : EIATTR_SPARSE_MMA_MASK
	.align		4
        /*0024*/ 	.byte	0x03, 0x50
        /*0026*/ 	.short	0x0000


	//----- nvinfo : EIATTR_TCGEN05_1CTA_USED
	.align		4
        /*0028*/ 	.byte	0x01, 0x51
	.zero		2


	//----- nvinfo : EIATTR_MAXREG_COUNT
	.align		4
        /*002c*/ 	.byte	0x03, 0x1b
        /*002e*/ 	.short	0x00ff


	//----- nvinfo : EIATTR_NUM_BARRIERS
	.align		4
        /*0030*/ 	.byte	0x02, 0x4c
        /*0032*/ 	.byte	0x07
	.zero		1


	//----- nvinfo : EIATTR_EXTERNS
	.align		4
        /*0034*/ 	.byte	0x04, 0x0f
        /*0036*/ 	.short	(.L_34 - .L_33)


	//   ....[0]....
	.align		4
.L_33:
        /*0038*/ 	.word	index@(__assertfail)


	//----- nvinfo : EIATTR_MERCURY_ISA_VERSION
	.align		4
.L_34:
        /*003c*/ 	.byte	0x03, 0x5f
        /*003e*/ 	.short	0x0101


	//----- nvinfo : EIATTR_INT_WARP_WIDE_INSTR_OFFSETS
	.align		4
        /*0040*/ 	.byte	0x04, 0x31
        /*0042*/ 	.short	(.L_36 - .L_35)


	//   ....[0]....
.L_35:
        /*0044*/ 	.word	0x00003be0


	//   ....[1]....
        /*0048*/ 	.word	0x00003c00


	//   ....[2]....
        /*004c*/ 	.word	0x00003c30


	//   ....[3]....
        /*0050*/ 	.word	0x00004830


	//   ....[4]....
        /*0054*/ 	.word	0x000048d0


	//   ....[5]....
        /*0058*/ 	.word	0x00004930


	//   ....[6]....
        /*005c*/ 	.word	0x00004990


	//   ....[7]....
        /*0060*/ 	.word	0x000049f0


	//   ....[8]....
        /*0064*/ 	.word	0x00004a30


	//   ....[9]....
        /*0068*/ 	.word	0x00004ad0


	//   ....[10]....
        /*006c*/ 	.word	0x00004af0


	//----- nvinfo : EIATTR_COOP_GROUP_MASK_REGIDS
	.align		4
.L_36:
        /*0070*/ 	.byte	0x04, 0x29
        /*0072*/ 	.short	(.L_38 - .L_37)


	//   ....[0]....
.L_37:
        /*0074*/ 	.word	0xffffffff


	//   ....[1]....
        /*0078*/ 	.word	0xffffffff


	//   ....[2]....
        /*007c*/ 	.word	0xffffffff


	//   ....[3]....
        /*0080*/ 	.word	0xffffffff


	//   ....[4]....
        /*0084*/ 	.word	0xffffffff


	//   ....[5]....
        /*0088*/ 	.word	0xffffffff


	//   ....[6]....
        /*008c*/ 	.word	0xffffffff


	//   ....[7]....
        /*0090*/ 	.word	0xffffffff


	//   ....[8]....
        /*0094*/ 	.word	0xffffffff


	//   ....[9]....
        /*0098*/ 	.word	0xffffffff


	//   ....[10]....
        /*009c*/ 	.word	0xffffffff


	//   ....[11]....
        /*00a0*/ 	.word	0xffffffff


	//   ....[12]....
        /*00a4*/ 	.word	0xffffffff


	//----- nvinfo : EIATTR_COOP_GROUP_INSTR_OFFSETS
	.align		4
.L_38:
        /*00a8*/ 	.byte	0x04, 0x28
        /*00aa*/ 	.short	(.L_40 - .L_39)


	//   ....[0]....
.L_39:
        /*00ac*/ 	.word	0x00000080


	//   ....[1]....
        /*00b0*/ 	.word	0x000004d0


	//   ....[2]....
        /*00b4*/ 	.word	0x00000620


	//   ....[3]....
        /*00b8*/ 	.word	0x00000760


	//   ....[4]....
        /*00bc*/ 	.word	0x00000860


	//   ....[5]....
        /*00c0*/ 	.word	0x000009d0


	//   ....[6]....
        /*00c4*/ 	.word	0x00000b70


	//   ....[7]....
        /*00c8*/ 	.word	0x00001e40


	//   ....[8]....
        /*00cc*/ 	.word	0x00002c90


	//   ....[9]....
        /*00d0*/ 	.word	0x00002ea0


	//   ....[10]....
        /*00d4*/ 	.word	0x00002ed0


	//   ....[11]....
        /*00d8*/ 	.word	0x00003ac0


	//   ....[12]....
        /*00dc*/ 	.word	0x00003cf0


	//----- nvinfo : EIATTR_VRC_CTA_INIT_COUNT
	.align		4
.L_40:
        /*00e0*/ 	.byte	0x02, 0x4a
        /*00e2*/ 	.byte	0x80
	.zero		1


	//----- nvinfo : EIATTR_SYSCALL_OFFSETS
	.align		4
        /*00e4*/ 	.byte	0x04, 0x46
        /*00e6*/ 	.short	(.L_42 - .L_41)


	//   ....[0]....
.L_41:
        /*00e8*/ 	.word	0x00005e10


	//   ....[1]....
        /*00ec*/ 	.word	0x00005f80


	//   ....[2]....
        /*00f0*/ 	.word	0x000060f0


	//   ....[3]....
        /*00f4*/ 	.word	0x00006260


	//   ....[4]....
        /*00f8*/ 	.word	0x000063d0


	//   ....[5]....
        /*00fc*/ 	.word	0x00006540


	//   ....[6]....
        /*0100*/ 	.word	0x000066b0


	//----- nvinfo : EIATTR_MBARRIER_INSTR_OFFSETS
	.align		4
.L_42:
        /*0104*/ 	.byte	0x04, 0x39
        /*0106*/ 	.short	(.L_44 - .L_43)


	//   ....[0]....
.L_43:
        /*0108*/ 	.word	0x000005b0
        /*010c*/ 	.word	0x000000ff
        /*0110*/ 	.word	0x00000000
        /*0114*/ 	.short	0x0100
        /*0116*/ 	.byte	0x04
	.zero		1


	//   ....[1]....
        /*0118*/ 	.word	0x000005c0
        /*011c*/ 	.word	0x000000ff
        /*0120*/ 	.word	0x00000018
        /*0124*/ 	.short	0x0100
        /*0126*/ 	.byte	0x04
	.zero		1


	//   ....[2]....
        /*0128*/ 	.word	0x000005d0
        /*012c*/ 	.word	0x000000ff
        /*0130*/ 	.word	0x00000008
        /*0134*/ 	.short	0x0100
        /*0136*/ 	.byte	0x04
	.zero		1


	//   ....[3]....
        /*0138*/ 	.word	0x000005e0
        /*013c*/ 	.word	0x000000ff
        /*0140*/ 	.word	0x00000020
        /*0144*/ 	.short	0x0100
        /*0146*/ 	.byte	0x04
	.zero		1


	//   ....[4]....
        /*0148*/ 	.word	0x000005f0
        /*014c*/ 	.word	0x000000ff
        /*0150*/ 	.word	0x00000010
        /*0154*/ 	.short	0x0100
        /*0156*/ 	.byte	0x04
	.zero		1


	//   ....[5]....
        /*0158*/ 	.word	0x00000600
        /*015c*/ 	.word	0x000000ff
        /*0160*/ 	.word	0x00000028
        /*0164*/ 	.short	0x0100
        /*0166*/ 	.byte	0x04
	.zero		1


	//   ....[6]....
        /*0168*/ 	.word	0x00000730
        /*016c*/ 	.word	0x000000ff
        /*0170*/ 	.word	0x00000030
        /*0174*/ 	.short	0x0100
        /*0176*/ 	.byte	0x04
	.zero		1


	//   ....[7]....
        /*0178*/ 	.word	0x00000740
        /*017c*/ 	.word	0x000000ff
        /*0180*/ 	.word	0x00000038
        /*0184*/ 	.short	0x0100
        /*0186*/ 	.byte	0x04
	.zero		1


	//   ....[8]....
        /*0188*/ 	.word	0x00000830
        /*018c*/ 	.word	0x000000ff
        /*0190*/ 	.word	0x00000040
        /*0194*/ 	.short	0x0100
        /*0196*/ 	.byte	0x04
	.zero		1


	//   ....[9]....
        /*0198*/ 	.word	0x00000840
        /*019c*/ 	.word	0x000000ff
        /*01a0*/ 	.word	0x00000048
        /*01a4*/ 	.short	0x0100
        /*01a6*/ 	.byte	0x04
	.zero		1


	//   ....[10]....
        /*01a8*/ 	.word	0x00000980
        /*01ac*/ 	.word	0x000000ff
        /*01b0*/ 	.word	0x00000050
        /*01b4*/ 	.short	0x0100
        /*01b6*/ 	.byte	0x04
	.zero		1


	//   ....[11]....
        /*01b8*/ 	.word	0x00000990
        /*01bc*/ 	.word	0x000000ff
        /*01c0*/ 	.word	0x00000060
        /*01c4*/ 	.short	0x0100
        /*01c6*/ 	.byte	0x04
	.zero		1


	//   ....[12]....
        /*01c8*/ 	.word	0x000009a0
        /*01cc*/ 	.word	0x000000ff
        /*01d0*/ 	.word	0x00000058
        /*01d4*/ 	.short	0x0100
        /*01d6*/ 	.byte	0x04
	.zero		1


	//   ....[13]....
        /*01d8*/ 	.word	0x000009b0
        /*01dc*/ 	.word	0x000000ff
        /*01e0*/ 	.word	0x00000068
        /*01e4*/ 	.short	0x0100
        /*01e6*/ 	.byte	0x04
	.zero		1


	//   ....[14]....
        /*01e8*/ 	.word	0x00000ae0
        /*01ec*/ 	.word	0x000000ff
        /*01f0*/ 	.word	0x00000070
        /*01f4*/ 	.short	0x0100
        /*01f6*/ 	.byte	0x04
	.zero		1


	//   ....[15]....
        /*01f8*/ 	.word	0x00000af0
        /*01fc*/ 	.word	0x000000ff
        /*0200*/ 	.word	0x00000090
        /*0204*/ 	.short	0x0100
        /*0206*/ 	.byte	0x04
	.zero		1


	//   ....[16]....
        /*0208*/ 	.word	0x00000b00
        /*020c*/ 	.word	0x000000ff
        /*0210*/ 	.word	0x00000078
        /*0214*/ 	.short	0x0100
        /*0216*/ 	.byte	0x04
	.zero		1


	//   ....[17]....
        /*0218*/ 	.word	0x00000b10
        /*021c*/ 	.word	0x000000ff
        /*0220*/ 	.word	0x00000098
        /*0224*/ 	.short	0x0100
        /*0226*/ 	.byte	0x04
	.zero		1


	//   ....[18]....
        /*0228*/ 	.word	0x00000b20
        /*022c*/ 	.word	0x000000ff
        /*0230*/ 	.word	0x00000080
        /*0234*/ 	.short	0x0100
        /*0236*/ 	.byte	0x04
	.zero		1


	//   ....[19]....
        /*0238*/ 	.word	0x00000b30
        /*023c*/ 	.word	0x000000ff
        /*0240*/ 	.word	0x000000a0
        /*0244*/ 	.short	0x0100
        /*0246*/ 	.byte	0x04
	.zero		1


	//   ....[20]....
        /*0248*/ 	.word	0x00000b40
        /*024c*/ 	.word	0x000000ff
        /*0250*/ 	.word	0x00000088
        /*0254*/ 	.short	0x0100
        /*0256*/ 	.byte	0x04
	.zero		1


	//   ....[21]....
        /*0258*/ 	.word	0x00000b50
        /*025c*/ 	.word	0x000000ff
        /*0260*/ 	.word	0x000000a8
        /*0264*/ 	.short	0x0100
        /*0266*/ 	.byte	0x04
	.zero		1


	//   ....[22]....
        /*0268*/ 	.word	0x00000c60
        /*026c*/ 	.word	0x000000ff
        /*0270*/ 	.word	0x000000b0
        /*0274*/ 	.short	0x0100
        /*0276*/ 	.byte	0x04
	.zero		1


	//   ....[23]....
        /*0278*/ 	.word	0x00000c70
        /*027c*/ 	.word	0x000000ff
        /*0280*/ 	.word	0x000000c0
        /*0284*/ 	.short	0x0100
        /*0286*/ 	.byte	0x04
	.zero		1


	//   ....[24]....
        /*0288*/ 	.word	0x00000c80
        /*028c*/ 	.word	0x000000ff
        /*0290*/ 	.word	0x000000b8
        /*0294*/ 	.short	0x0100
        /*0296*/ 	.byte	0x04
	.zero		1


	//   ....[25]....
        /*0298*/ 	.word	0x00000c90
        /*029c*/ 	.word	0x000000ff
        /*02a0*/ 	.word	0x000000c8
        /*02a4*/ 	.short	0x0100
        /*02a6*/ 	.byte	0x04
	.zero		1


	//   ....[26]....
        /*02a8*/ 	.word	0x00001600
        /*02ac*/ 	.word	0x00000003
        /*02b0*/ 	.word	0x000000c0
        /*02b4*/ 	.short	0x010a
        /*02b6*/ 	.byte	0xff
	.zero		1


	//   ....[27]....
        /*02b8*/ 	.word	0x00001630
        /*02bc*/ 	.word	0x00000003
        /*02c0*/ 	.word	0x000000b0
        /*02c4*/ 	.short	0x0101
        /*02c6*/ 	.byte	0xff
	.zero		1


	//   ....[28]....
        /*02c8*/ 	.word	0x00001700
        /*02cc*/ 	.word	0x000000ff
        /*02d0*/ 	.word	0x00000018
        /*02d4*/ 	.short	0x010a
        /*02d6*/ 	.byte	0x06
	.zero		1


	//   ....[29]....
        /*02d8*/ 	.word	0x00001780
        /*02dc*/ 	.word	0x000000ff
        /*02e0*/ 	.word	0x00000018
        /*02e4*/ 	.short	0x010a
        /*02e6*/ 	.byte	0x21
	.zero		1


	//   ....[30]....
        /*02e8*/ 	.word	0x000018d0
        /*02ec*/ 	.word	0x000000ff
        /*02f0*/ 	.word	0x00000018
        /*02f4*/ 	.short	0x010a
        /*02f6*/ 	.byte	0x07
	.zero		1


	//   ....[31]....
        /*02f8*/ 	.word	0x00001aa0
        /*02fc*/ 	.word	0x000000ff
        /*0300*/ 	.word	0x00000048
        /*0304*/ 	.short	0x0101
        /*0306*/ 	.byte	0x04
	.zero		1


	//   ....[32]....
        /*0308*/ 	.word	0x00001ac0
        /*030c*/ 	.word	0x000000ff
        /*0310*/ 	.word	0x00000018
        /*0314*/ 	.short	0x010a
        /*0316*/ 	.byte	0x06
	.zero		1


	//   ....[33]....
        /*0318*/ 	.word	0x00001b40
        /*031c*/ 	.word	0x000000ff
        /*0320*/ 	.word	0x00000018
        /*0324*/ 	.short	0x010a
        /*0326*/ 	.byte	0x21
	.zero		1


	//   ....[34]....
        /*0328*/ 	.word	0x00001c90
        /*032c*/ 	.word	0x000000ff
        /*0330*/ 	.word	0x00000018
        /*0334*/ 	.short	0x010a
        /*0336*/ 	.byte	0x07
	.zero		1


	//   ....[35]....
        /*0338*/ 	.word	0x00001e70
        /*033c*/ 	.word	0x00000003
        /*0340*/ 	.word	0x00000050
        /*0344*/ 	.short	0x010a
        /*0346*/ 	.byte	0xff
	.zero		1


	//   ....[36]....
        /*0348*/ 	.word	0x00001fc0
        /*034c*/ 	.word	0x00000000
        /*0350*/ 	.word	0x00000000
        /*0354*/ 	.short	0x0101
        /*0356*/ 	.byte	0xff
	.zero		1


	//   ....[37]....
        /*0358*/ 	.word	0x00002580
        /*035c*/ 	.word	0x000000ff
        /*0360*/ 	.word	0x00000000
        /*0364*/ 	.short	0x010a
        /*0366*/ 	.byte	0x04
	.zero		1


	//   ....[38]....
        /*0368*/ 	.word	0x00002610
        /*036c*/ 	.word	0x000000ff
        /*0370*/ 	.word	0x00000000
        /*0374*/ 	.short	0x010a
        /*0376*/ 	.byte	0x05
	.zero		1


	//   ....[39]....
        /*0378*/ 	.word	0x000026b0
        /*037c*/ 	.word	0x00000000
        /*0380*/ 	.word	0x00000000
        /*0384*/ 	.short	0x010a
        /*0386*/ 	.byte	0xff
	.zero		1


	//   ....[40]....
        /*0388*/ 	.word	0x000027e0
        /*038c*/ 	.word	0x00000000
        /*0390*/ 	.word	0x000000b0
        /*0394*/ 	.short	0x010a
        /*0396*/ 	.byte	0xff
	.zero		1


	//   ....[41]....
        /*0398*/ 	.word	0x00002850
        /*039c*/ 	.word	0x00000004
        /*03a0*/ 	.word	0x00000000
        /*03a4*/ 	.short	0x0101
        /*03a6*/ 	.byte	0xff
	.zero		1


	//   ....[42]....
        /*03a8*/ 	.word	0x00002870
        /*03ac*/ 	.word	0x000000ff
        /*03b0*/ 	.word	0x00000060
        /*03b4*/ 	.short	0x010a
        /*03b6*/ 	.byte	0x04
	.zero		1


	//   ....[43]....
        /*03b8*/ 	.word	0x00002990
        /*03bc*/ 	.word	0x00000000
        /*03c0*/ 	.word	0x00000050
        /*03c4*/ 	.short	0x010a
        /*03c6*/ 	.byte	0xff
	.zero		1


	//   ....[44]....
        /*03c8*/ 	.word	0x00002a90
        /*03cc*/ 	.word	0x00000000
        /*03d0*/ 	.word	0x00000000
        /*03d4*/ 	.short	0x0101
        /*03d6*/ 	.byte	0xff
	.zero		1


	//   ....[45]....
        /*03d8*/ 	.word	0x00002b20
        /*03dc*/ 	.word	0x000000ff
        /*03e0*/ 	.word	0x00000060
        /*03e4*/ 	.short	0x0106
        /*03e6*/ 	.byte	0x04
	.zero		1


	//   ....[46]....
        /*03e8*/ 	.word	0x00002b40
        /*03ec*/ 	.word	0x000000ff
        /*03f0*/ 	.word	0x00000060
        /*03f4*/ 	.short	0x010a
        /*03f6*/ 	.byte	0x04
	.zero		1


	//   ....[47]....
        /*03f8*/ 	.word	0x00002bd0
        /*03fc*/ 	.word	0x000000ff
        /*0400*/ 	.word	0x00000060
        /*0404*/ 	.short	0x0106
        /*0406*/ 	.byte	0x07
	.zero		1


	//   ....[48]....
        /*0408*/ 	.word	0x00002c10
        /*040c*/ 	.word	0x00000000
        /*0410*/ 	.word	0x00000060
        /*0414*/ 	.short	0x010a
        /*0416*/ 	.byte	0xff
	.zero		1


	//   ....[49]....
        /*0418*/ 	.word	0x000031d0
        /*041c*/ 	.word	0x00000000
        /*0420*/ 	.word	0x00000050
        /*0424*/ 	.short	0x010a
        /*0426*/ 	.byte	0xff
	.zero		1


	//   ....[50]....
        /*0428*/ 	.word	0x000032e0
        /*042c*/ 	.word	0x00000003
        /*0430*/ 	.word	0x00000000
        /*0434*/ 	.short	0x0101
        /*0436*/ 	.byte	0xff
	.zero		1


	//   ....[51]....
        /*0438*/ 	.word	0x000032f0
        /*043c*/ 	.word	0x000000ff
        /*0440*/ 	.word	0x00000000
        /*0444*/ 	.short	0x010a
        /*0446*/ 	.byte	0x05
	.zero		1


	//   ....[52]....
        /*0448*/ 	.word	0x00003310
        /*044c*/ 	.word	0x000000ff
        /*0450*/ 	.word	0x00000090
        /*0454*/ 	.short	0x010a
        /*0456*/ 	.byte	0x2d
	.zero		1


	//   ....[53]....
        /*0458*/ 	.word	0x000033e0
        /*045c*/ 	.word	0x000000ff
        /*0460*/ 	.word	0x00000000
        /*0464*/ 	.short	0x010a
        /*0466*/ 	.byte	0x07
	.zero		1


	//   ....[54]....
        /*0468*/ 	.word	0x00003520
        /*046c*/ 	.word	0x000000ff
        /*0470*/ 	.word	0x00000000
        /*0474*/ 	.short	0x010a
        /*0476*/ 	.byte	0x06
	.zero		1


	//   ....[55]....
        /*0478*/ 	.word	0x000038f0
        /*047c*/ 	.word	0x000000ff
        /*0480*/ 	.word	0x00000000
        /*0484*/ 	.short	0x010a
        /*0486*/ 	.byte	0x04
	.zero		1


	//   ....[56]....
        /*0488*/ 	.word	0x00003980
        /*048c*/ 	.word	0x000000ff
        /*0490*/ 	.word	0x00000000
        /*0494*/ 	.short	0x010a
        /*0496*/ 	.byte	0x05
	.zero		1


	//   ....[57]....
        /*0498*/ 	.word	0x00003a10
        /*049c*/ 	.word	0x000000ff
        /*04a0*/ 	.word	0x00000000
        /*04a4*/ 	.short	0x010a
        /*04a6*/ 	.byte	0x05
	.zero		1


	//   ....[58]....
        /*04a8*/ 	.word	0x00003aa0
        /*04ac*/ 	.word	0x000000ff
        /*04b0*/ 	.word	0x00000000
        /*04b4*/ 	.short	0x010a
        /*04b6*/ 	.byte	0x04
	.zero		1


	//   ....[59]....
        /*04b8*/ 	.word	0x00003f80
        /*04bc*/ 	.word	0x00000003
        /*04c0*/ 	.word	0x00000050
        /*04c4*/ 	.short	0x010a
        /*04c6*/ 	.byte	0xff
	.zero		1


	//   ....[60]....
        /*04c8*/ 	.word	0x000040f0
        /*04cc*/ 	.word	0x00000000
        /*04d0*/ 	.word	0x00000000
        /*04d4*/ 	.short	0x0101
        /*04d6*/ 	.byte	0xff
	.zero		1


	//   ....[61]....
        /*04d8*/ 	.word	0x000045b0
        /*04dc*/ 	.word	0x000000ff
        /*04e0*/ 	.word	0x00000048
        /*04e4*/ 	.short	0x010a
        /*04e6*/ 	.byte	0x15
	.zero		1


	//   ....[62]....
        /*04e8*/ 	.word	0x00004750
        /*04ec*/ 	.word	0x000000ff
        /*04f0*/ 	.word	0x00000038
        /*04f4*/ 	.short	0x010a
        /*04f6*/ 	.byte	0x15
	.zero		1


	//   ....[63]....
        /*04f8*/ 	.word	0x00004b10
        /*04fc*/ 	.word	0x000000ff
        /*0500*/ 	.word	0x00000030
        /*0504*/ 	.short	0x010b
        /*0506*/ 	.byte	0x15
	.zero		1


	//   ....[64]....
        /*0508*/ 	.word	0x00004b20
        /*050c*/ 	.word	0x000000ff
        /*0510*/ 	.word	0x00000000
        /*0514*/ 	.short	0x0101
        /*0516*/ 	.byte	0x27
	.zero		1


	//   ....[65]....
        /*0518*/ 	.word	0x00004b60
        /*051c*/ 	.word	0x00000000
        /*0520*/ 	.word	0x00000038
        /*0524*/ 	.short	0x010a
        /*0526*/ 	.byte	0xff
	.zero		1


	//   ....[66]....
        /*0528*/ 	.word	0x00004dc0
        /*052c*/ 	.word	0x000000ff
        /*0530*/ 	.word	0x00000050
        /*0534*/ 	.short	0x010a
        /*0536*/ 	.byte	0x04
	.zero		1


	//   ....[67]....
        /*0538*/ 	.word	0x00004e80
        /*053c*/ 	.word	0x000000ff
        /*0540*/ 	.word	0x00000000
        /*0544*/ 	.short	0x0101
        /*0546*/ 	.byte	0x04
	.zero		1


	//   ....[68]....
        /*0548*/ 	.word	0x000058f0
        /*054c*/ 	.word	0x000000ff
        /*0550*/ 	.word	0x00000030
        /*0554*/ 	.short	0x010a
        /*0556*/ 	.byte	0x2f
	.zero		1


	//   ....[69]....
        /*0558*/ 	.word	0x00005910
        /*055c*/ 	.word	0x000000ff
        /*0560*/ 	.word	0x00000070
        /*0564*/ 	.short	0x010a
        /*0566*/ 	.byte	0x30
	.zero		1


	//   ....[70]....
        /*0568*/ 	.word	0x000059a0
        /*056c*/ 	.word	0x000000ff
        /*0570*/ 	.word	0x00000030
        /*0574*/ 	.short	0x010a
        /*0576*/ 	.byte	0x2f
	.zero		1


	//   ....[71]....
        /*0578*/ 	.word	0x00005c80
        /*057c*/ 	.word	0x000000ff
        /*0580*/ 	.word	0x00000000
        /*0584*/ 	.short	0x0101
        /*0586*/ 	.byte	0x04
	.zero		1


	//   ....[72]....
        /*0588*/ 	.word	0x00005cf0
        /*058c*/ 	.word	0x000000ff
        /*0590*/ 	.word	0x00000070
        /*0594*/ 	.short	0x010a
        /*0596*/ 	.byte	0x30
	.zero		1


	//   ....[73]....
        /*0598*/ 	.word	0x00007be0
        /*059c*/ 	.word	0x000000ff
        /*05a0*/ 	.word	0x00000000
        /*05a4*/ 	.short	0x0101
        /*05a6*/ 	.byte	0x04
	.zero		1


	//   ....[74]....
        /*05a8*/ 	.word	0x000089c0
        /*05ac*/ 	.word	0x00000003
        /*05b0*/ 	.word	0x000000c0
        /*05b4*/ 	.short	0x010a
        /*05b6*/ 	.byte	0xff
	.zero		1


	//   ....[75]....
        /*05b8*/ 	.word	0x00008a20
        /*05bc*/ 	.word	0x00000000
        /*05c0*/ 	.word	0x00000018
        /*05c4*/ 	.short	0x010a
        /*05c6*/ 	.byte	0xff
	.zero		1


	//   ....[76]....
        /*05c8*/ 	.word	0x00008a80
        /*05cc*/ 	.word	0x00000000
        /*05d0*/ 	.word	0x00000018
        /*05d4*/ 	.short	0x010a
        /*05d6*/ 	.byte	0xff
	.zero		1


	//   ....[77]....
        /*05d8*/ 	.word	0x00008ad0
        /*05dc*/ 	.word	0x00000003
        /*05e0*/ 	.word	0x00000050
        /*05e4*/ 	.short	0x010a
        /*05e6*/ 	.byte	0xff
	.zero		1


	//   ....[78]....
        /*05e8*/ 	.word	0x00008b30
        /*05ec*/ 	.word	0x00000000
        /*05f0*/ 	.word	0x00000000
        /*05f4*/ 	.short	0x010a
        /*05f6*/ 	.byte	0xff
	.zero		1


	//   ....[79]....
        /*05f8*/ 	.word	0x00008b90
        /*05fc*/ 	.word	0x00000000
        /*0600*/ 	.word	0x00000000
        /*0604*/ 	.short	0x010a
        /*0606*/ 	.byte	0xff
	.zero		1


	//   ....[80]....
        /*0608*/ 	.word	0x00008be0
        /*060c*/ 	.word	0x00000000
        /*0610*/ 	.word	0x000000b0
        /*0614*/ 	.short	0x010a
        /*0616*/ 	.byte	0xff
	.zero		1


	//   ....[81]....
        /*0618*/ 	.word	0x00008c40
        /*061c*/ 	.word	0x00000000
        /*0620*/ 	.word	0x00000060
        /*0624*/ 	.short	0x010a
        /*0626*/ 	.byte	0xff
	.zero		1


	//   ....[82]....
        /*0628*/ 	.word	0x00008c90
        /*062c*/ 	.word	0x00000000
        /*0630*/ 	.word	0x00000050
        /*0634*/ 	.short	0x010a
        /*0636*/ 	.byte	0xff
	.zero		1


	//   ....[83]....
        /*0638*/ 	.word	0x00008cf0
        /*063c*/ 	.word	0x00000000
        /*0640*/ 	.word	0x00000060
        /*0644*/ 	.short	0x010a
        /*0646*/ 	.byte	0xff
	.zero		1


	//   ....[84]....
        /*0648*/ 	.word	0x00008d40
        /*064c*/ 	.word	0x00000000
        /*0650*/ 	.word	0x00000050
        /*0654*/ 	.short	0x010a
        /*0656*/ 	.byte	0xff
	.zero		1


	//   ....[85]....
        /*0658*/ 	.word	0x00008da0
        /*065c*/ 	.word	0x00000003
        /*0660*/ 	.word	0x00000090
        /*0664*/ 	.short	0x010a
        /*0666*/ 	.byte	0xff
	.zero		1


	//   ....[86]....
        /*0668*/ 	.word	0x00008e00
        /*066c*/ 	.word	0x00000000
        /*0670*/ 	.word	0x00000000
        /*0674*/ 	.short	0x010a
        /*0676*/ 	.byte	0xff
	.zero		1


	//   ....[87]....
        /*0678*/ 	.word	0x00008e60
        /*067c*/ 	.word	0x00000000
        /*0680*/ 	.word	0x00000000
        /*0684*/ 	.short	0x010a
        /*0686*/ 	.byte	0xff
	.zero		1


	//   ....[88]....
        /*0688*/ 	.word	0x00008ec0
        /*068c*/ 	.word	0x00000000
        /*0690*/ 	.word	0x00000000
        /*0694*/ 	.short	0x010a
        /*0696*/ 	.byte	0xff
	.zero		1


	//   ....[89]....
        /*0698*/ 	.word	0x00008f20
        /*069c*/ 	.word	0x00000000
        /*06a0*/ 	.word	0x00000000
        /*06a4*/ 	.short	0x010a
        /*06a6*/ 	.byte	0xff
	.zero		1


	//   ....[90]....
        /*06a8*/ 	.word	0x00008f80
        /*06ac*/ 	.word	0x00000000
        /*06b0*/ 	.word	0x00000000
        /*06b4*/ 	.short	0x010a
        /*06b6*/ 	.byte	0xff
	.zero		1


	//   ....[91]....
        /*06b8*/ 	.word	0x00008fd0
        /*06bc*/ 	.word	0x00000003
        /*06c0*/ 	.word	0x00000050
        /*06c4*/ 	.short	0x010a
        /*06c6*/ 	.byte	0xff
	.zero		1


	//   ....[92]....
        /*06c8*/ 	.word	0x00009030
        /*06cc*/ 	.word	0x00000000
        /*06d0*/ 	.word	0x00000048
        /*06d4*/ 	.short	0x010a
        /*06d6*/ 	.byte	0xff
	.zero		1


	//   ....[93]....
        /*06d8*/ 	.word	0x00009090
        /*06dc*/ 	.word	0x00000003
        /*06e0*/ 	.word	0x00000038
        /*06e4*/ 	.short	0x010a
        /*06e6*/ 	.byte	0xff
	.zero		1


	//   ....[94]....
        /*06e8*/ 	.word	0x000090f0
        /*06ec*/ 	.word	0x00000000
        /*06f0*/ 	.word	0x00000050
        /*06f4*/ 	.short	0x010a
        /*06f6*/ 	.byte	0xff
	.zero		1


	//   ....[95]....
        /*06f8*/ 	.word	0x00009150
        /*06fc*/ 	.word	0x00000003
        /*0700*/ 	.word	0x00000030
        /*0704*/ 	.short	0x010a
        /*0706*/ 	.byte	0xff
	.zero		1


	//   ....[96]....
        /*0708*/ 	.word	0x000091b0
        /*070c*/ 	.word	0x00000003
        /*0710*/ 	.word	0x00000070
        /*0714*/ 	.short	0x010a
        /*0716*/ 	.byte	0xff
	.zero		1


	//----- nvinfo : EIATTR_NUM_MBARRIERS
	.align		4
.L_44:
        /*0718*/ 	.byte	0x03, 0x38
        /*071a*/ 	.short	0x001a


	//----- nvinfo : EIATTR_EXIT_INSTR_OFFSETS
	.align		4
        /*071c*/ 	.byte	0x04, 0x1c
        /*071e*/ 	.short	(.L_46 - .L_45)


	//   ....[0]....
.L_45:
        /*0720*/ 	.word	0x000026e0


	//   ....[1]....
        /*0724*/ 	.word	0x00002be0


	//   ....[2]....
        /*0728*/ 	.word	0x00002c40


	//   ....[3]....
        /*072c*/ 	.word	0x00003d00


	//   ....[4]....
        /*0730*/ 	.word	0x00004b90


	//   ....[5]....
        /*0734*/ 	.word	0x00004bd0


	//   ....[6]....
        /*0738*/ 	.word	0x000089b0


	//----- nvinfo : EIATTR_MAX_THREADS
	.align		4
.L_46:
        /*073c*/ 	.byte	0x04, 0x05
        /*073e*/ 	.short	(.L_48 - .L_47)
.L_47:
        /*0740*/ 	.word	0x00000100
        /*0744*/ 	.word	0x00000001
        /*0748*/ 	.word	0x00000001


	//----- nvinfo : EIATTR_CRS_STACK_SIZE
	.align		4
.L_48:
        /*074c*/ 	.byte	0x04, 0x1e
        /*074e*/ 	.short	(.L_50 - .L_49)
.L_49:
        /*0750*/ 	.word	0x00000000


	//----- nvinfo : EIATTR_CBANK_PARAM_SIZE
	.align		4
.L_50:
        /*0754*/ 	.byte	0x03, 0x19
        /*0756*/ 	.short	0x0800


	//----- nvinfo : EIATTR_PARAM_CBANK
	.align		4
        /*0758*/ 	.byte	0x04, 0x0a
        /*075a*/ 	.short	(.L_52 - .L_51)
	.align		4
.L_51:
        /*075c*/ 	.word	index@(.nv.constant0._ZN7cutlass13device_kernelINS_4gemm6kernel13GemmUniversalIN4cute5tupleIJiiiiEEENS1_10collective13CollectiveMmaINS1_35MainloopSm100TmaUmmaWarpSpecializedILi3ELi2ELi4ENS5_IJNS4_1CILi1EEESB_SB_EEEEENS5_IJNSA_ILi128EEENSA_ILi112EEENSA_ILi256EEEEEEaNS5_IJlSB_lEEEaSI_NS4_8TiledMMAINS4_8MMA_AtomIJNS4_15SM100_MMA_S8_SSIaaiLi128ELi112ELNS4_4UMMA5MajorE0ELSN_0ELNSM_8SaturateE0EEEEEENS4_6LayoutISC_NS5_IJNSA_ILi0EEESS_SS_EEEEENS5_IJNS4_10UnderscoreESV_SV_EEEEENS4_13SM90_TMA_LOADENS4_14ComposedLayoutINS4_7SwizzleILi3ELi4ELi3EEENS4_18smem_ptr_flag_bitsILi8EEENSR_INS5_IJNSA_ILi8EEESE_EEENS5_IJSE_SB_EEEEEEEvNS4_8identityESY_S18_vS19_EENS_8epilogue10collective18CollectiveEpilogueINS1B_23Sm100TmaWarpSpecializedILi1ELi1ELi112ELb0ELb0EEEJSH_NS5_IJNSR_ISE_SB_EENSR_ISF_SB_EEEEEaSI_aSI_NS1B_6fusion15FusionCallbacksIS1F_NS1J_17LinearCombinationIaiaiLNS_15FloatRoundStyleE2EEESH_S1I_JEEENS4_5SM1004TMEM4LOAD26SM100_TMEM_LOAD_32dp32b16xESY_NSZ_INS10_ILi0ELi4ELi3EEES13_NSR_INS5_IJS14_NSA_ILi16EEEEEENS5_IJS1U_SB_EEEEEEENS4_39AutoVectorizingCopyWithAssumedAlignmentILi128EEENS4_14SM90_TMA_STOREES1Y_S20_S20_EEEvvEEEEvNT_6ParamsE)
        /*0760*/ 	.short	0x0380
        /*0762*/ 	.short	0x0800


	//----- nvinfo : EIATTR_SW_WAR
	.align		4
.L_52:
        /*0764*/ 	.byte	0x04, 0x36
        /*0766*/ 	.short	(.L_54 - .L_53)
.L_53:
        /*0768*/ 	.word	0x00000008
.L_54:


//--------------------- .nv.callgraph             --------------------------
	.section	.nv.callgraph,"",@"SHT_CUDA_CALLGRAPH"
	.align	4
	.sectionentsize	8
	.align		4
        /*0000*/ 	.word	0x00000000
	.align		4
        /*0004*/ 	.word	0xffffffff
	.align		4
        /*0008*/ 	.word	index@(_ZN7cutlass13device_kernelINS_4gemm6kernel13GemmUniversalIN4cute5tupleIJiiiiEEENS1_10collective13CollectiveMmaINS1_35MainloopSm100TmaUmmaWarpSpecializedILi3ELi2ELi4ENS5_IJNS4_1CILi1EEESB_SB_EEEEENS5_IJNSA_ILi128EEENSA_ILi112EEENSA_ILi256EEEEEEaNS5_IJlSB_lEEEaSI_NS4_8TiledMMAINS4_8MMA_AtomIJNS4_15SM100_MMA_S8_SSIaaiLi128ELi112ELNS4_4UMMA5MajorE0ELSN_0ELNSM_8SaturateE0EEEEEENS4_6LayoutISC_NS5_IJNSA_ILi0EEESS_SS_EEEEENS5_IJNS4_10UnderscoreESV_SV_EEEEENS4_13SM90_TMA_LOADENS4_14ComposedLayoutINS4_7SwizzleILi3ELi4ELi3EEENS4_18smem_ptr_flag_bitsILi8EEENSR_INS5_IJNSA_ILi8EEESE_EEENS5_IJSE_SB_EEEEEEEvNS4_8identityESY_S18_vS19_EENS_8epilogue10collective18CollectiveEpilogueINS1B_23Sm100TmaWarpSpecializedILi1ELi1ELi112ELb0ELb0EEEJSH_NS5_IJNSR_ISE_SB_EENSR_ISF_SB_EEEEEaSI_aSI_NS1B_6fusion15FusionCallbacksIS1F_NS1J_17LinearCombinationIaiaiLNS_15FloatRoundStyleE2EEESH_S1I_JEEENS4_5SM1004TMEM4LOAD26SM100_TMEM_LOAD_32dp32b16xESY_NSZ_INS10_ILi0ELi4ELi3EEES13_NSR_INS5_IJS14_NSA_ILi16EEEEEENS5_IJS1U_SB_EEEEEEENS4_39AutoVectorizingCopyWithAssumedAlignmentILi128EEENS4_14SM90_TMA_STOREES1Y_S20_S20_EEEvvEEEEvNT_6ParamsE)
	.align		4
        /*000c*/ 	.word	index@(__assertfail)
	.align		4
        /*0010*/ 	.word	0x00000000
	.align		4
        /*0014*/ 	.word	0xfffffffe
	.align		4
        /*0018*/ 	.word	0x00000000
	.align		4
        /*001c*/ 	.word	0xfffffffd
	.align		4
        /*0020*/ 	.word	0x00000000
	.align		4
        /*0024*/ 	.word	0xfffffffc


//--------------------- .nv.constant4             --------------------------
	.section	.nv.constant4,"a",@progbits
	.align	8
	.align		8
.nv.constant4:
        /*0000*/ 	.dword	__assertfail
	.align		8
        /*0008*/ 	.dword	__unnamed_1
	.align		8
        /*0010*/ 	.dword	_ZN40_INTERNAL_d96bc183_4_k_cu_84d21f0e_295314cuda3std3__45__cpo5beginE
	.align		8
        /*0018*/ 	.dword	_ZN40_INTERNAL_d96bc183_4_k_cu_84d21f0e_295314cuda3std3__45__cpo3endE
	.align		8
        /*0020*/ 	.dword	_ZN40_INTERNAL_d96bc183_4_k_cu_84d21f0e_295314cuda3std3__45__cpo6cbeginE
	.align		8
        /*0028*/ 	.dword	_ZN40_INTERNAL_d96bc183_4_k_cu_84d21f0e_295314cuda3std3__45__cpo4cendE
	.align		8
        /*0030*/ 	.dword	_ZN40_INTERNAL_d96bc183_4_k_cu_84d21f0e_295314cuda3std3__442_GLOBAL__N__d96bc183_4_k_cu_84d21f0e_295316ignoreE
	.align		8
        /*0038*/ 	.dword	_ZN40_INTERNAL_d96bc183_4_k_cu_84d21f0e_295314cuda3std3__419piecewise_constructE
	.align		8
        /*0040*/ 	.dword	_ZN40_INTERNAL_d96bc183_4_k_cu_84d21f0e_295314cuda3std3__48in_placeE
	.align		8
        /*0048*/ 	.dword	_ZN40_INTERNAL_d96bc183_4_k_cu_84d21f0e_295314cuda3std6ranges3__45__cpo4swapE
	.align		8
        /*0050*/ 	.dword	_ZN40_INTERNAL_d96bc183_4_k_cu_84d21f0e_295314cuda3std6ranges3__45__cpo9iter_moveE
	.align		8
        /*0058*/ 	.dword	_ZN40_INTERNAL_d96bc183_4_k_cu_84d21f0e_295314cute7productE
	.align		8
        /*0060*/ 	.dword	_ZN40_INTERNAL_d96bc183_4_k_cu_84d21f0e_295314cute1_E
	.align		8
        /*0068*/ 	.dword	$str$25
	.align		8
        /*0070*/ 	.dword	$str$26


//--------------------- .text._ZN7cutlass13device_kernelINS_4gemm6kernel13GemmUniversalIN4cute5tupleIJiiiiEEENS1_10collective13CollectiveMmaINS1_35MainloopSm100TmaUmmaWarpSpecializedILi3ELi2ELi4ENS5_IJNS4_1CILi1EEESB_SB_EEEEENS5_IJNSA_ILi128EEENSA_ILi112EEENSA_ILi256EEEEEEaNS5_IJlSB_lEEEaSI_NS4_8TiledMMAINS4_8MMA_AtomIJNS4_15SM100_MMA_S8_SSIaaiLi128ELi112ELNS4_4UMMA5MajorE0ELSN_0ELNSM_8SaturateE0EEEEEENS4_6LayoutISC_NS5_IJNSA_ILi0EEESS_SS_EEEEENS5_IJNS4_10UnderscoreESV_SV_EEEEENS4_13SM90_TMA_LOADENS4_14ComposedLayoutINS4_7SwizzleILi3ELi4ELi3EEENS4_18smem_ptr_flag_bitsILi8EEENSR_INS5_IJNSA_ILi8EEESE_EEENS5_IJSE_SB_EEEEEEEvNS4_8identityESY_S18_vS19_EENS_8epilogue10collective18CollectiveEpilogueINS1B_23Sm100TmaWarpSpecializedILi1ELi1ELi112ELb0ELb0EEEJSH_NS5_IJNSR_ISE_SB_EENSR_ISF_SB_EEEEEaSI_aSI_NS1B_6fusion15FusionCallbacksIS1F_NS1J_17LinearCombinationIaiaiLNS_15FloatRoundStyleE2EEESH_S1I_JEEENS4_5SM1004TMEM4LOAD26SM100_TMEM_LOAD_32dp32b16xESY_NSZ_INS10_ILi0ELi4ELi3EEES13_NSR_INS5_IJS14_NSA_ILi16EEEEEENS5_IJS1U_SB_EEEEEEENS4_39AutoVectorizingCopyWithAssumedAlignmentILi128EEENS4_14SM90_TMA_STOREES1Y_S20_S20_EEEvvEEEEvNT_6ParamsE --------------------------
	.section	.text._ZN7cutlass13device_kernelINS_4gemm6kernel13GemmUniversalIN4cute5tupleIJiiiiEEENS1_10collective13CollectiveMmaINS1_35MainloopSm100TmaUmmaWarpSpecializedILi3ELi2ELi4ENS5_IJNS4_1CILi1EEESB_SB_EEEEENS5_IJNSA_ILi128EEENSA_ILi112EEENSA_ILi256EEEEEEaNS5_IJlSB_lEEEaSI_NS4_8TiledMMAINS4_8MMA_AtomIJNS4_15SM100_MMA_S8_SSIaaiLi128ELi112ELNS4_4UMMA5MajorE0ELSN_0ELNSM_8SaturateE0EEEEEENS4_6LayoutISC_NS5_IJNSA_ILi0EEESS_SS_EEEEENS5_IJNS4_10UnderscoreESV_SV_EEEEENS4_13SM90_TMA_LOADENS4_14ComposedLayoutINS4_7SwizzleILi3ELi4ELi3EEENS4_18smem_ptr_flag_bitsILi8EEENSR_INS5_IJNSA_ILi8EEESE_EEENS5_IJSE_SB_EEEEEEEvNS4_8identityESY_S18_vS19_EENS_8epilogue10collective18CollectiveEpilogueINS1B_23Sm100TmaWarpSpecializedILi1ELi1ELi112ELb0ELb0EEEJSH_NS5_IJNSR_ISE_SB_EENSR_ISF_SB_EEEEEaSI_aSI_NS1B_6fusion15FusionCallbacksIS1F_NS1J_17LinearCombinationIaiaiLNS_15FloatRoundStyleE2EEESH_S1I_JEEENS4_5SM1004TMEM4LOAD26SM100_TMEM_LOAD_32dp32b16xESY_NSZ_INS10_ILi0ELi4ELi3EEES13_NSR_INS5_IJS14_NSA_ILi16EEEEEENS5_IJS1U_SB_EEEEEEENS4_39AutoVectorizingCopyWithAssumedAlignmentILi128EEENS4_14SM90_TMA_STOREES1Y_S20_S20_EEEvvEEEEvNT_6ParamsE,"ax",@progbits
	.align	128
.text._ZN7cutlass13device_kernelINS_4gemm6kernel13GemmUniversalIN4cute5tupleIJiiiiEEENS1_10collective13CollectiveMmaINS1_35MainloopSm100TmaUmmaWarpSpecializedILi3ELi2ELi4ENS5_IJNS4_1CILi1EEESB_SB_EEEEENS5_IJNSA_ILi128EEENSA_ILi112EEENSA_ILi256EEEEEEaNS5_IJlSB_lEEEaSI_NS4_8TiledMMAINS4_8MMA_AtomIJNS4_15SM100_MMA_S8_SSIaaiLi128ELi112ELNS4_4UMMA5MajorE0ELSN_0ELNSM_8SaturateE0EEEEEENS4_6LayoutISC_NS5_IJNSA_ILi0EEESS_SS_EEEEENS5_IJNS4_10UnderscoreESV_SV_EEEEENS4_13SM90_TMA_LOADENS4_14ComposedLayoutINS4_7SwizzleILi3ELi4ELi3EEENS4_18smem_ptr_flag_bitsILi8EEENSR_INS5_IJNSA_ILi8EEESE_EEENS5_IJSE_SB_EEEEEEEvNS4_8identityESY_S18_vS19_EENS_8epilogue10collective18CollectiveEpilogueINS1B_23Sm100TmaWarpSpecializedILi1ELi1ELi112ELb0ELb0EEEJSH_NS5_IJNSR_ISE_SB_EENSR_ISF_SB_EEEEEaSI_aSI_NS1B_6fusion15FusionCallbacksIS1F_NS1J_17LinearCombinationIaiaiLNS_15FloatRoundStyleE2EEESH_S1I_JEEENS4_5SM1004TMEM4LOAD26SM100_TMEM_LOAD_32dp32b16xESY_NSZ_INS10_ILi0ELi4ELi3EEES13_NSR_INS5_IJS14_NSA_ILi16EEEEEENS5_IJS1U_SB_EEEEEEENS4_39AutoVectorizingCopyWithAssumedAlignmentILi128EEENS4_14SM90_TMA_STOREES1Y_S20_S20_EEEvvEEEEvNT_6ParamsE:
        .type           _ZN7cutlass13device_kernelINS_4gemm6kernel13GemmUniversalIN4cute5tupleIJiiiiEEENS1_10collective13CollectiveMmaINS1_35MainloopSm100TmaUmmaWarpSpecializedILi3ELi2ELi4ENS5_IJNS4_1CILi1EEESB_SB_EEEEENS5_IJNSA_ILi128EEENSA_ILi112EEENSA_ILi256EEEEEEaNS5_IJlSB_lEEEaSI_NS4_8TiledMMAINS4_8MMA_AtomIJNS4_15SM100_MMA_S8_SSIaaiLi128ELi112ELNS4_4UMMA5MajorE0ELSN_0ELNSM_8SaturateE0EEEEEENS4_6LayoutISC_NS5_IJNSA_ILi0EEESS_SS_EEEEENS5_IJNS4_10UnderscoreESV_SV_EEEEENS4_13SM90_TMA_LOADENS4_14ComposedLayoutINS4_7SwizzleILi3ELi4ELi3EEENS4_18smem_ptr_flag_bitsILi8EEENSR_INS5_IJNSA_ILi8EEESE_EEENS5_IJSE_SB_EEEEEEEvNS4_8identityESY_S18_vS19_EENS_8epilogue10collective18CollectiveEpilogueINS1B_23Sm100TmaWarpSpecializedILi1ELi1ELi112ELb0ELb0EEEJSH_NS5_IJNSR_ISE_SB_EENSR_ISF_SB_EEEEEaSI_aSI_NS1B_6fusion15FusionCallbacksIS1F_NS1J_17LinearCombinationIaiaiLNS_15FloatRoundStyleE2EEESH_S1I_JEEENS4_5SM1004TMEM4LOAD26SM100_TMEM_LOAD_32dp32b16xESY_NSZ_INS10_ILi0ELi4ELi3EEES13_NSR_INS5_IJS14_NSA_ILi16EEEEEENS5_IJS1U_SB_EEEEEEENS4_39AutoVectorizingCopyWithAssumedAlignmentILi128EEENS4_14SM90_TMA_STOREES1Y_S20_S20_EEEvvEEEEvNT_6ParamsE,@function
        .size           _ZN7cutlass13device_kernelINS_4gemm6kernel13GemmUniversalIN4cute5tupleIJiiiiEEENS1_10collective13CollectiveMmaINS1_35MainloopSm100TmaUmmaWarpSpecializedILi3ELi2ELi4ENS5_IJNS4_1CILi1EEESB_SB_EEEEENS5_IJNSA_ILi128EEENSA_ILi112EEENSA_ILi256EEEEEEaNS5_IJlSB_lEEEaSI_NS4_8TiledMMAINS4_8MMA_AtomIJNS4_15SM100_MMA_S8_SSIaaiLi128ELi112ELNS4_4UMMA5MajorE0ELSN_0ELNSM_8SaturateE0EEEEEENS4_6LayoutISC_NS5_IJNSA_ILi0EEESS_SS_EEEEENS5_IJNS4_10UnderscoreESV_SV_EEEEENS4_13SM90_TMA_LOADENS4_14ComposedLayoutINS4_7SwizzleILi3ELi4ELi3EEENS4_18smem_ptr_flag_bitsILi8EEENSR_INS5_IJNSA_ILi8EEESE_EEENS5_IJSE_SB_EEEEEEEvNS4_8identityESY_S18_vS19_EENS_8epilogue10collective18CollectiveEpilogueINS1B_23Sm100TmaWarpSpecializedILi1ELi1ELi112ELb0ELb0EEEJSH_NS5_IJNSR_ISE_SB_EENSR_ISF_SB_EEEEEaSI_aSI_NS1B_6fusion15FusionCallbacksIS1F_NS1J_17LinearCombinationIaiaiLNS_15FloatRoundStyleE2EEESH_S1I_JEEENS4_5SM1004TMEM4LOAD26SM100_TMEM_LOAD_32dp32b16xESY_NSZ_INS10_ILi0ELi4ELi3EEES13_NSR_INS5_IJS14_NSA_ILi16EEEEEENS5_IJS1U_SB_EEEEEEENS4_39AutoVectorizingCopyWithAssumedAlignmentILi128EEENS4_14SM90_TMA_STOREES1Y_S20_S20_EEEvvEEEEvNT_6ParamsE,(.L_x_129 - _ZN7cutlass13device_kernelINS_4gemm6kernel13GemmUniversalIN4cute5tupleIJiiiiEEENS1_10collective13CollectiveMmaINS1_35MainloopSm100TmaUmmaWarpSpecializedILi3ELi2ELi4ENS5_IJNS4_1CILi1EEESB_SB_EEEEENS5_IJNSA_ILi128EEENSA_ILi112EEENSA_ILi256EEEEEEaNS5_IJlSB_lEEEaSI_NS4_8TiledMMAINS4_8MMA_AtomIJNS4_15SM100_MMA_S8_SSIaaiLi128ELi112ELNS4_4UMMA5MajorE0ELSN_0ELNSM_8SaturateE0EEEEEENS4_6LayoutISC_NS5_IJNSA_ILi0EEESS_SS_EEEEENS5_IJNS4_10UnderscoreESV_SV_EEEEENS4_13SM90_TMA_LOADENS4_14ComposedLayoutINS4_7SwizzleILi3ELi4ELi3EEENS4_18smem_ptr_flag_bitsILi8EEENSR_INS5_IJNSA_ILi8EEESE_EEENS5_IJSE_SB_EEEEEEEvNS4_8identityESY_S18_vS19_EENS_8epilogue10collective18CollectiveEpilogueINS1B_23Sm100TmaWarpSpecializedILi1ELi1ELi112ELb0ELb0EEEJSH_NS5_IJNSR_ISE_SB_EENSR_ISF_SB_EEEEEaSI_aSI_NS1B_6fusion15FusionCallbacksIS1F_NS1J_17LinearCombinationIaiaiLNS_15FloatRoundStyleE2EEESH_S1I_JEEENS4_5SM1004TMEM4LOAD26SM100_TMEM_LOAD_32dp32b16xESY_NSZ_INS10_ILi0ELi4ELi3EEES13_NSR_INS5_IJS14_NSA_ILi16EEEEEENS5_IJS1U_SB_EEEEEEENS4_39AutoVectorizingCopyWithAssumedAlignmentILi128EEENS4_14SM90_TMA_STOREES1Y_S20_S20_EEEvvEEEEvNT_6ParamsE)
        .other          _ZN7cutlass13device_kernelINS_4gemm6kernel13GemmUniversalIN4cute5tupleIJiiiiEEENS1_10collective13CollectiveMmaINS1_35MainloopSm100TmaUmmaWarpSpecializedILi3ELi2ELi4ENS5_IJNS4_1CILi1EEESB_SB_EEEEENS5_IJNSA_ILi128EEENSA_ILi112EEENSA_ILi256EEEEEEaNS5_IJlSB_lEEEaSI_NS4_8TiledMMAINS4_8MMA_AtomIJNS4_15SM100_MMA_S8_SSIaaiLi128ELi112ELNS4_4UMMA5MajorE0ELSN_0ELNSM_8SaturateE0EEEEEENS4_6LayoutISC_NS5_IJNSA_ILi0EEESS_SS_EEEEENS5_IJNS4_10UnderscoreESV_SV_EEEEENS4_13SM90_TMA_LOADENS4_14ComposedLayoutINS4_7SwizzleILi3ELi4ELi3EEENS4_18smem_ptr_flag_bitsILi8EEENSR_INS5_IJNSA_ILi8EEESE_EEENS5_IJSE_SB_EEEEEEEvNS4_8identityESY_S18_vS19_EENS_8epilogue10collective18CollectiveEpilogueINS1B_23Sm100TmaWarpSpecializedILi1ELi1ELi112ELb0ELb0EEEJSH_NS5_IJNSR_ISE_SB_EENSR_ISF_SB_EEEEEaSI_aSI_NS1B_6fusion15FusionCallbacksIS1F_NS1J_17LinearCombinationIaiaiLNS_15FloatRoundStyleE2EEESH_S1I_JEEENS4_5SM1004TMEM4LOAD26SM100_TMEM_LOAD_32dp32b16xESY_NSZ_INS10_ILi0ELi4ELi3EEES13_NSR_INS5_IJS14_NSA_ILi16EEEEEENS5_IJS1U_SB_EEEEEEENS4_39AutoVectorizingCopyWithAssumedAlignmentILi128EEENS4_14SM90_TMA_STOREES1Y_S20_S20_EEEvvEEEEvNT_6ParamsE,@"STO_CUDA_ENTRY STV_DEFAULT"
_ZN7cutlass13device_kernelINS_4gemm6kernel13GemmUniversalIN4cute5tupleIJiiiiEEENS1_10collective13CollectiveMmaINS1_35MainloopSm100TmaUmmaWarpSpecializedILi3ELi2ELi4ENS5_IJNS4_1CILi1EEESB_SB_EEEEENS5_IJNSA_ILi128EEENSA_ILi112EEENSA_ILi256EEEEEEaNS5_IJlSB_lEEEaSI_NS4_8TiledMMAINS4_8MMA_AtomIJNS4_15SM100_MMA_S8_SSIaaiLi128ELi112ELNS4_4UMMA5MajorE0ELSN_0ELNSM_8SaturateE0EEEEEENS4_6LayoutISC_NS5_IJNSA_ILi0EEESS_SS_EEEEENS5_IJNS4_10UnderscoreESV_SV_EEEEENS4_13SM90_TMA_LOADENS4_14ComposedLayoutINS4_7SwizzleILi3ELi4ELi3EEENS4_18smem_ptr_flag_bitsILi8EEENSR_INS5_IJNSA_ILi8EEESE_EEENS5_IJSE_SB_EEEEEEEvNS4_8identityESY_S18_vS19_EENS_8epilogue10collective18CollectiveEpilogueINS1B_23Sm100TmaWarpSpecializedILi1ELi1ELi112ELb0ELb0EEEJSH_NS5_IJNSR_ISE_SB_EENSR_ISF_SB_EEEEEaSI_aSI_NS1B_6fusion15FusionCallbacksIS1F_NS1J_17LinearCombinationIaiaiLNS_15FloatRoundStyleE2EEESH_S1I_JEEENS4_5SM1004TMEM4LOAD26SM100_TMEM_LOAD_32dp32b16xESY_NSZ_INS10_ILi0ELi4ELi3EEES13_NSR_INS5_IJS14_NSA_ILi16EEEEEENS5_IJS1U_SB_EEEEEEENS4_39AutoVectorizingCopyWithAssumedAlignmentILi128EEENS4_14SM90_TMA_STOREES1Y_S20_S20_EEEvvEEEEvNT_6ParamsE:
[----:B------:R-:W1:Y:S01]  /*0000*/  LDC R1, c[0x0][0x37c] ;  /* 0x0000df00ff017b82 */ /* 0x000e620000000800 */
[----:B------:R-:W2:Y:S01]  /*0010*/  S2R R252, SR_TID.X ;  /* 0x0000000000fc7919 */ /* 0x000ea20000002100 */
[----:B------:R-:W3:Y:S01]  /*0020*/  LDCU.64 UR8, c[0x0][0x890] ;  /* 0x00011200ff0877ac */ /* 0x000ee20008000a00 */
[----:B------:R-:W-:Y:S02]  /*0030*/  PRMT R244, RZ, 0x7610, R244 ;  /* 0x00007610fff47816 */ /* 0x000fe400000000f4 */
[----:B------:R-:W-:Y:S01]  /*0040*/  ELECT P3, URZ, PT ;  /* 0x0000000000ff782f */ /* 0x000fe20003860000 */
[----:B---3--:R-:W-:-:S04]  /*0050*/  UISETP.NE.U32.AND UP0, UPT, UR8, URZ, UPT ;  /* 0x000000ff0800728c */ /* 0x008fc8000bf05070 */
[----:B------:R-:W-:Y:S01]  /*0060*/  UISETP.NE.AND.EX UP0, UPT, UR9, URZ, UPT, UP0 ;  /* 0x000000ff0900728c */ /* 0x000fe2000bf05300 */
[----:B--2---:R-:W-:-:S05]  /*0070*/  SHF.R.U32.HI R245, RZ, 0x5, R252 ;  /* 0x00000005fff57819 */ /* 0x004fca00000116fc */
[----:B------:R-:W2:Y:S02]  /*0080*/  SHFL.IDX PT, R0, R245, RZ, 0x1f ;  /* 0x00001ffff5007589 */ /* 0x000ea400000e0000 */
[----:B--2---:R-:W-:Y:S01]  /*0090*/  R2UR UR22, R0 ;  /* 0x00000000001672ca */ /* 0x004fe200000e0000 */
[----:B-1----:R-:W-:-:S14]  /*00a0*/  BRA.U UP0, `(.L_x_0) ;  /* 0x0000000100307547 */ /* 0x002fdc000b800000 */
[----:B------:R-:W1:Y:S02]  /*00b0*/  LDCU.64 UR4, c[0x0][0x888] ;  /* 0x00011100ff0477ac */ /* 0x000e640008000a00 */
[----:B-1----:R-:W-:-:S04]  /*00c0*/  UISETP.NE.U32.AND UP0, UPT, UR4, URZ, UPT ;  /* 0x000000ff0400728c */ /* 0x002fc8000bf05070 */
[----:B------:R-:W-:-:S09]  /*00d0*/  UISETP.NE.AND.EX UP0, UPT, UR5, URZ, UPT, UP0 ;  /* 0x000000ff0500728c */ /* 0x000fd2000bf05300 */
[----:B------:R-:W-:Y:S05]  /*00e0*/  BRA.U !UP0, `(.L_x_1) ;  /* 0x0000000108187547 */ /* 0x000fea000b800000 */
[----:B------:R-:W1:Y:S01]  /*00f0*/  LDC.64 R2, c[0x0][0x888] ;  /* 0x00022200ff027b82 */ /* 0x000e620000000a00 */
[----:B------:R-:W1:Y:S02]  /*0100*/  LDCU.64 UR4, c[0x0][0x358] ;  /* 0x00006b00ff0477ac */ /* 0x000e640008000a00 */
[----:B-1----:R-:W2:Y:S01]  /*0110*/  LDG.E R0, desc[UR4][R2.64] ;  /* 0x0000000402007981 */ /* 0x002ea2000c1e1900 */
[----:B------:R-:W-:Y:S01]  /*0120*/  HFMA2 R244, -RZ, RZ, 0, 5.9604644775390625e-08 ;  /* 0x00000001fff47431 */ /* 0x000fe200000001ff */
[----:B--2---:R-:W-:Y:S01]  /*0130*/  R2UR UR45, R0 ;  /* 0x00000000002d72ca */ /* 0x004fe200000e0000 */
[----:B------:R-:W-:Y:S05]  /*0140*/  BRA `(.L_x_0) ;  /* 0x0000000000087947 */ /* 0x000fea0003800000 */
.L_x_1:
[----:B------:R-:W-:Y:S01]  /*0150*/  HFMA2 R244, -RZ, RZ, 0, 5.9604644775390625e-08 ;  /* 0x00000001fff47431 */ /* 0x000fe200000001ff */
[----:B------:R-:W1:Y:S02]  /*0160*/  LDCU UR45, c[0x0][0x880] ;  /* 0x00011000ff2d77ac */ /* 0x000e640008000800 */
.L_x_0:
[----:B------:R-:W2:Y:S02]  /*0170*/  LDCU.64 UR4, c[0x0][0x8b0] ;  /* 0x00011600ff0477ac */ /* 0x000ea40008000a00 */
[----:B--2---:R-:W-:-:S04]  /*0180*/  UISETP.NE.U32.AND UP0, UPT, UR4, URZ, UPT ;  /* 0x000000ff0400728c */ /* 0x004fc8000bf05070 */
[----:B------:R-:W-:-:S09]  /*0190*/  UISETP.NE.AND.EX UP0, UPT, UR5, URZ, UPT, UP0 ;  /* 0x000000ff0500728c */ /* 0x000fd2000bf05300 */
[----:B------:R-:W-:Y:S05]  /*01a0*/  BRA.U UP0, `(.L_x_2) ;  /* 0x0000000100287547 */ /* 0x000fea000b800000 */
[----:B------:R-:W2:Y:S02]  /*01b0*/  LDCU.64 UR4, c[0x0][0x8a8] ;  /* 0x00011500ff0477ac */ /* 0x000ea40008000a00 */
[----:B--2---:R-:W-:-:S04]  /*01c0*/  UISETP.NE.U32.AND UP0, UPT, UR4, URZ, UPT ;  /* 0x000000ff0400728c */ /* 0x004fc8000bf05070 */
[----:B------:R-:W-:-:S09]  /*01d0*/  UISETP.NE.AND.EX UP0, UPT, UR5, URZ, UPT, UP0 ;  /* 0x000000ff0500728c */ /* 0x000fd2000bf05300 */
[----:B------:R-:W-:Y:S05]  /*01e0*/  BRA.U !UP0, `(.L_x_3) ;  /* 0x0000000108147547 */ /* 0x000fea000b800000 */
[----:B------:R-:W2:Y:S01]  /*01f0*/  LDC.64 R2, c[0x0][0x8a8] ;  /* 0x00022a00ff027b82 */ /* 0x000ea20000000a00 */
[----:B------:R-:W2:Y:S02]  /*0200*/  LDCU.64 UR4, c[0x0][0x358] ;  /* 0x00006b00ff0477ac */ /* 0x000ea40008000a00 */
[----:B--2---:R-:W2:Y:S02]  /*0210*/  LDG.E R0, desc[UR4][R2.64] ;  /* 0x0000000402007981 */ /* 0x004ea4000c1e1900 */
[----:B--2---:R-:W-:Y:S01]  /*0220*/  R2UR UR37, R0 ;  /* 0x00000000002572ca */ /* 0x004fe200000e0000 */
[----:B------:R-:W-:-:S14]  /*0230*/  BRA `(.L_x_2) ;  /* 0x0000000000047947 */ /* 0x000fdc0003800000 */
.L_x_3:
[----:B------:R-:W2:Y:S02]  /*0240*/  LDCU UR37, c[0x0][0x8a0] ;  /* 0x00011400ff2577ac */ /* 0x000ea40008000800 */
.L_x_2:
[----:B------:R-:W-:Y:S01]  /*0250*/  IMAD.U32 R0, RZ, RZ, UR22 ;  /* 0x00000016ff007e24 */ /* 0x000fe2000f8e00ff */
[----:B------:R-:W-:Y:S04]  /*0260*/  BSSY.RECONVERGENT B0, `(.L_x_4) ;  /* 0x000000c000007945 */ /* 0x000fe80003800200 */
[C---:B------:R-:W-:Y:S02]  /*0270*/  ISETP.NE.OR P1, PT, R0.reuse, 0x1, !P3 ;  /* 0x000000010000780c */ /* 0x040fe40005f25670 */
[----:B------:R-:W-:-:S11]  /*0280*/  ISETP.NE.OR P0, PT, R0, 0x3, !P3 ;  /* 0x000000030000780c */ /* 0x000fd60005f05670 */
[----:B------:R-:W-:Y:S05]  /*0290*/  @P1 BRA `(.L_x_5) ;  /* 0x0000000000201947 */ /* 0x000fea0003800000 */
[----:B------:R-:W3:Y:S02]  /*02a0*/  LDCU.64 UR4, c[0x0][0x348] ;  /* 0x00006900ff0477ac */ /* 0x000ee40008000a00 */
[----:B---3--:R-:W-:Y:S02]  /*02b0*/  UIADD3 UR6, UP1, UPT, UR4, 0x80, URZ ;  /* 0x0000008004067890 */ /* 0x008fe4000ff3e0ff */
[----:B------:R-:W-:Y:S02]  /*02c0*/  UIADD3 UR4, UP0, UPT, UR4, 0x180, URZ ;  /* 0x0000018004047890 */ /* 0x000fe4000ff1e0ff */
[----:B------:R-:W-:Y:S02]  /*02d0*/  UIADD3.X UR7, UPT, UPT, URZ, UR5, URZ, UP1, !UPT ;  /* 0x00000005ff077290 */ /* 0x000fe40008ffe4ff */
[----:B------:R-:W-:-:S07]  /*02e0*/  UIADD3.X UR5, UPT, UPT, URZ, UR5, URZ, UP0, !UPT ;  /* 0x00000005ff057290 */ /* 0x000fce00087fe4ff */
[----:B------:R3:W-:Y:S02]  /*02f0*/  UTMACCTL.PF [UR6] ;  /* 0x00000000060079b9 */ /* 0x0007e40008040000 */
[----:B------:R3:W-:Y:S02]  /*0300*/  UTMACCTL.PF [UR4] ;  /* 0x00000000040079b9 */ /* 0x0007e40008040000 */
[----:B---3--:R-:W-:Y:S01]  /*0310*/  NOP ;  /* 0x0000000000007918 */ /* 0x008fe20000000000 */
.L_x_5:
[----:B-12---:R-:W-:Y:S05]  /*0320*/  BSYNC.RECONVERGENT B0 ;  /* 0x0000000000007941 */ /* 0x006fea0003800200 */
.L_x_4:
[----:B------:R-:W-:Y:S04]  /*0330*/  BSSY.RECONVERGENT B0, `(.L_x_6) ;  /* 0x000000a000007945 */ /* 0x000fe80003800200 */
[----:B------:R-:W-:Y:S05]  /*0340*/  @P0 BRA `(.L_x_7) ;  /* 0x0000000000200947 */ /* 0x000fea0003800000 */
[----:B------:R-:W1:Y:S02]  /*0350*/  LDCU.64 UR4, c[0x0][0x348] ;  /* 0x00006900ff0477ac */ /* 0x000e640008000a00 */
[----:B-1----:R-:W-:Y:S02]  /*0360*/  UIADD3 UR6, UP1, UPT, UR4, 0x580, URZ ;  /* 0x0000058004067890 */ /* 0x002fe4000ff3e0ff */
[----:B------:R-:W-:Y:S02]  /*0370*/  UIADD3 UR4, UP0, UPT, UR4, 0x680, URZ ;  /* 0x0000068004047890 */ /* 0x000fe4000ff1e0ff */
[----:B------:R-:W-:Y:S02]  /*0380*/  UIADD3.X UR7, UPT, UPT, URZ, UR5, URZ, UP1, !UPT ;  /* 0x00000005ff077290 */ /* 0x000fe40008ffe4ff */
[----:B------:R-:W-:-:S07]  /*0390*/  UIADD3.X UR5, UPT, UPT, URZ, UR5, URZ, UP0, !UPT ;  /* 0x00000005ff057290 */ /* 0x000fce00087fe4ff */
[----:B------:R1:W-:Y:S02]  /*03a0*/  UTMACCTL.PF [UR6] ;  /* 0x00000000060079b9 */ /* 0x0003e40008040000 */
[----:B------:R1:W-:Y:S02]  /*03b0*/  UTMACCTL.PF [UR4] ;  /* 0x00000000040079b9 */ /* 0x0003e40008040000 */
[----:B-1----:R-:W-:Y:S01]  /*03c0*/  NOP ;  /* 0x0000000000007918 */ /* 0x002fe20000000000 */
.L_x_7:
[----:B------:R-:W-:Y:S05]  /*03d0*/  BSYNC.RECONVERGENT B0 ;  /* 0x0000000000007941 */ /* 0x000fea0003800200 */
.L_x_6:
[----:B------:R-:W1:Y:S01]  /*03e0*/  LDCU.64 UR4, c[0x0][0x888] ;  /* 0x00011100ff0477ac */ /* 0x000e620008000a00 */
[----:B------:R-:W-:Y:S02]  /*03f0*/  UISETP.EQ.U32.AND UP1, UPT, UR8, URZ, UPT ;  /* 0x000000ff0800728c */ /* 0x000fe4000bf22070 */
[----:B------:R-:W-:Y:S02]  /*0400*/  UPLOP3.LUT UP3, UPT, UPT, UPT, UPT, 0x80, 0x8 ;  /* 0x000000000008789c */ /* 0x000fe40003f6f070 */
[----:B-1----:R-:W-:-:S04]  /*0410*/  UISETP.NE.U32.AND UP0, UPT, UR4, URZ, UPT ;  /* 0x000000ff0400728c */ /* 0x002fc8000bf05070 */
[----:B------:R-:W-:-:S04]  /*0420*/  UISETP.NE.AND.EX UP2, UPT, UR5, URZ, UPT, UP0 ;  /* 0x000000ff0500728c */ /* 0x000fc8000bf45300 */
[----:B------:R-:W-:-:S04]  /*0430*/  UISETP.EQ.OR.EX UP4, UPT, UR9, URZ, !UP2, UP1 ;  /* 0x000000ff0900728c */ /* 0x000fc8000d782710 */
[----:B------:R-:W-:-:S05]  /*0440*/  UP2UR UR62, UPR, URZ, 0x10 ;  /* 0x00000010ff3e7883 */ /* 0x000fca0008000000 */
[----:B------:R-:W-:Y:S07]  /*0450*/  BRA.U !UP4, `(.L_x_8) ;  /* 0x000000010c1c7547 */ /* 0x000fee000b800000 */
[----:B------:R-:W-:Y:S02]  /*0460*/  UISETP.NE.U32.AND UP1, UPT, UR8, URZ, UPT ;  /* 0x000000ff0800728c */ /* 0x000fe4000bf25070 */
[----:B------:R-:W-:Y:S02]  /*0470*/  UISETP.NE.AND UP0, UPT, UR45, URZ, UPT ;  /* 0x000000ff2d00728c */ /* 0x000fe4000bf05270 */
[----:B------:R-:W-:Y:S02]  /*0480*/  UISETP.NE.AND.EX UP1, UPT, UR9, URZ, UPT, UP1 ;  /* 0x000000ff0900728c */ /* 0x000fe4000bf25310 */
[----:B------:R-:W-:-:S09]  /*0490*/  USEL UR4, URZ, 0xffffffff, UP2 ;  /* 0xffffffffff047887 */ /* 0x000fd20009000000 */
[----:B------:R-:W-:-:S04]  /*04a0*/  @!UP1 USEL UR4, URZ, 0xffffffff, UP0 ;  /* 0xffffffffff049887 */ /* 0x000fc80008000000 */
[----:B------:R-:W-:-:S04]  /*04b0*/  ULOP3.LUT UR4, UR4, 0x1, URZ, 0xc0, !UPT ;  /* 0x0000000104047892 */ /* 0x000fc8000f8ec0ff */
[----:B------:R-:W-:-:S11]  /*04c0*/  UISETP.NE.U32.AND UP3, UPT, UR4, 0x1, UPT ;  /* 0x000000010400788c */ /* 0x000fd6000bf65070 */
.L_x_8:
[----:B------:R-:W1:Y:S01]  /*04d0*/  SHFL.IDX PT, R2, R245, RZ, 0x1f ;  /* 0x00001ffff5027589 */ /* 0x000e6200000e0000 */
[----:B------:R-:W-:-:S04]  /*04e0*/  UISETP.NE.AND UP0, UPT, UR22, 0x2, UPT ;  /* 0x000000021600788c */ /* 0x000fc8000bf05270 */
[----:B------:R-:W-:Y:S01]  /*04f0*/  USEL UR44, URZ, 0x1, UP0 ;  /* 0x00000001ff2c7887 */ /* 0x000fe20008000000 */
[----:B-1----:R-:W-:-:S13]  /*0500*/  ISETP.NE.AND P0, PT, R2, RZ, PT ;  /* 0x000000ff0200720c */ /* 0x002fda0003f05270 */
[----:B------:R-:W-:Y:S05]  /*0510*/  @P0 BRA `(.L_x_9) ;  /* 0x0000000000400947 */ /* 0x000fea0003800000 */
[----:B------:R-:W1:Y:S01]  /*0520*/  S2UR UR4, SR_CgaCtaId ;  /* 0x00000000000479c3 */ /* 0x000e620000008800 */
[----:B------:R-:W-:Y:S01]  /*0530*/  UMOV UR5, 0x400 ;  /* 0x0000040000057882 */ /* 0x000fe20000000000 */
[----:B------:R-:W-:Y:S01]  /*0540*/  UMOV UR6, 0x1 ;  /* 0x0000000100067882 */ /* 0x000fe20000000000 */
[----:B------:R-:W-:Y:S01]  /*0550*/  ELECT P0, URZ, PT ;  /* 0x0000000000ff782f */ /* 0x000fe20003800000 */
[----:B------:R-:W-:-:S04]  /*0560*/  UIADD3 UR6, UPT, UPT, -UR6, 0x100000, URZ ;  /* 0x0010000006067890 */ /* 0x000fc8000fffe1ff */
[----:B------:R-:W-:Y:S02]  /*0570*/  USHF.L.U32 UR7, UR6, 0xb, URZ ;  /* 0x0000000b06077899 */ /* 0x000fe400080006ff */
[----:B------:R-:W-:Y:S02]  /*0580*/  USHF.L.U32 UR6, UR6, 0x1, URZ ;  /* 0x0000000106067899 */ /* 0x000fe400080006ff */
[----:B-1----:R-:W-:Y:S01]  /*0590*/  ULEA UR4, UR4, UR5, 0x18 ;  /* 0x0000000504047291 */ /* 0x002fe2000f8ec0ff */
[----:B------:R-:W1:Y:S11]  /*05a0*/  FENCE.VIEW.ASYNC.S ;  /* 0x00000000000073c6 */ /* 0x000e760000000000 */
[----:B-1----:R1:W2:Y:S01]  /*05b0*/  SYNCS.EXCH.64 URZ, [UR4], UR6 ;  /* 0x0000000604ff75b2 */ /* 0x0022a20008000100 */
[----:B------:R1:W3:Y:S01]  /*05c0*/  SYNCS.EXCH.64 URZ, [UR4+0x18], UR6 ;  /* 0x0000180604ff75b2 */ /* 0x0002e20008000100 */
[----:B------:R1:W4:Y:S01]  /*05d0*/  SYNCS.EXCH.64 URZ, [UR4+0x8], UR6 ;  /* 0x0000080604ff75b2 */ /* 0x0003220008000100 */
[----:B------:R1:W1:Y:S01]  /*05e0*/  SYNCS.EXCH.64 URZ, [UR4+0x20], UR6 ;  /* 0x0000200604ff75b2 */ /* 0x0002620008000100 */
[----:B------:R1:W1:Y:S01]  /*05f0*/  SYNCS.EXCH.64 URZ, [UR4+0x10], UR6 ;  /* 0x0000100604ff75b2 */ /* 0x0002620008000100 */
[----:B------:R1:W1:Y:S01]  /*0600*/  SYNCS.EXCH.64 URZ, [UR4+0x28], UR6 ;  /* 0x0000280604ff75b2 */ /* 0x0002620008000100 */
[----:B------:R-:W-:Y:S01]  /*0610*/  NOP ;  /* 0x0000000000007918 */ /* 0x000fe20000000000 */
.L_x_9:
[----:B------:R-:W5:Y:S01]  /*0620*/  SHFL.IDX PT, R2, R245, RZ, 0x1f ;  /* 0x00001ffff5027589 */ /* 0x000f6200000e0000 */
[----:B------:R-:W-:Y:S01]  /*0630*/  NOP ;  /* 0x0000000000007918 */ /* 0x000fe20000000000 */
[----:B-----5:R-:W-:-:S13]  /*0640*/  ISETP.NE.AND P0, PT, R2, 0x1, PT ;  /* 0x000000010200780c */ /* 0x020fda0003f05270 */
[----:B------:R-:W-:Y:S05]  /*0650*/  @P0 BRA `(.L_x_10) ;  /* 0x0000000000400947 */ /* 0x000fea0003800000 */
[----:B-1----:R-:W1:Y:S01]  /*0660*/  S2UR UR4, SR_CgaCtaId ;  /* 0x00000000000479c3 */ /* 0x002e620000008800 */
[----:B------:R-:W-:Y:S01]  /*0670*/  UMOV UR5, 0x400 ;  /* 0x0000040000057882 */ /* 0x000fe20000000000 */
[----:B------:R-:W-:Y:S01]  /*0680*/  UMOV UR8, 0x20 ;  /* 0x0000002000087882 */ /* 0x000fe20000000000 */
[----:B------:R-:W-:Y:S01]  /*0690*/  UMOV UR6, 0x80 ;  /* 0x0000008000067882 */ /* 0x000fe20000000000 */
[----:B------:R-:W-:-:S04]  /*06a0*/  UIADD3 UR8, UPT, UPT, -UR8, 0x100000, URZ ;  /* 0x0010000008087890 */ /* 0x000fc8000fffe1ff */
[----:B------:R-:W-:Y:S02]  /*06b0*/  USHF.L.U32 UR9, UR8, 0xb, URZ ;  /* 0x0000000b08097899 */ /* 0x000fe400080006ff */
[----:B------:R-:W-:Y:S02]  /*06c0*/  USHF.L.U32 UR8, UR8, 0x1, URZ ;  /* 0x0000000108087899 */ /* 0x000fe400080006ff */
[----:B------:R-:W-:-:S04]  /*06d0*/  UIADD3 UR6, UPT, UPT, -UR6, 0x100000, URZ ;  /* 0x0010000006067890 */ /* 0x000fc8000fffe1ff */
[----:B------:R-:W-:Y:S02]  /*06e0*/  USHF.L.U32 UR7, UR6, 0xb, URZ ;  /* 0x0000000b06077899 */ /* 0x000fe400080006ff */
[----:B------:R-:W-:Y:S01]  /*06f0*/  USHF.L.U32 UR6, UR6, 0x1, URZ ;  /* 0x0000000106067899 */ /* 0x000fe200080006ff */
[----:B------:R-:W-:Y:S01]  /*0700*/  ELECT P0, URZ, PT ;  /* 0x0000000000ff782f */ /* 0x000fe20003800000 */
[----:B-1----:R-:W-:Y:S01]  /*0710*/  ULEA UR4, UR4, UR5, 0x18 ;  /* 0x0000000504047291 */ /* 0x002fe2000f8ec0ff */
[----:B------:R-:W1:Y:S11]  /*0720*/  FENCE.VIEW.ASYNC.S ;  /* 0x00000000000073c6 */ /* 0x000e760000000000 */
[----:B-1----:R1:W1:Y:S01]  /*0730*/  SYNCS.EXCH.64 URZ, [UR4+0x30], UR8 ;  /* 0x0000300804ff75b2 */ /* 0x0022620008000100 */
[----:B------:R1:W1:Y:S01]  /*0740*/  SYNCS.EXCH.64 URZ, [UR4+0x38], UR6 ;  /* 0x0000380604ff75b2 */ /* 0x0002620008000100 */
[----:B------:R-:W-:Y:S01]  /*0750*/  NOP ;  /* 0x0000000000007918 */ /* 0x000fe20000000000 */
.L_x_10:
[----:B------:R-:W5:Y:S01]  /*0760*/  SHFL.IDX PT, R2, R245, RZ, 0x1f ;  /* 0x00001ffff5027589 */ /* 0x000f6200000e0000 */
[----:B------:R-:W-:Y:S01]  /*0770*/  NOP ;  /* 0x0000000000007918 */ /* 0x000fe20000000000 */
[----:B-----5:R-:W-:-:S13]  /*0780*/  ISETP.NE.AND P0, PT, R2, 0x3, PT ;  /* 0x000000030200780c */ /* 0x020fda0003f05270 */
[----:B------:R-:W-:Y:S05]  /*0790*/  @P0 BRA `(.L_x_11) ;  /* 0x0000000000300947 */ /* 0x000fea0003800000 */
[----:B-1----:R-:W1:Y:S01]  /*07a0*/  S2UR UR4, SR_CgaCtaId ;  /* 0x00000000000479c3 */ /* 0x002e620000008800 */
        /* <DEDUP_REMOVED lines=8> */
[----:B-1----:R1:W1:Y:S01]  /*0830*/  SYNCS.EXCH.64 URZ, [UR4+0x40], UR6 ;  /* 0x0000400604ff75b2 */ /* 0x0022620008000100 */
[----:B------:R1:W1:Y:S01]  /*0840*/  SYNCS.EXCH.64 URZ, [UR4+0x48], UR6 ;  /* 0x0000480604ff75b2 */ /* 0x0002620008000100 */
[----:B------:R-:W-:Y:S01]  /*0850*/  NOP ;  /* 0x0000000000007918 */ /* 0x000fe20000000000 */
.L_x_11:
[----:B------:R-:W5:Y:S01]  /*0860*/  SHFL.IDX PT, R2, R245, RZ, 0x1f ;  /* 0x00001ffff5027589 */ /* 0x000f6200000e0000 */
[----:B------:R-:W-:Y:S01]  /*0870*/  NOP ;  /* 0x0000000000007918 */ /* 0x000fe20000000000 */
[----:B-----5:R-:W-:-:S13]  /*0880*/  ISETP.NE.AND P0, PT, R2, 0x4, PT ;  /* 0x000000040200780c */ /* 0x020fda0003f05270 */
[----:B------:R-:W-:Y:S05]  /*0890*/  @P0 BRA `(.L_x_12) ;  /* 0x00000000004c0947 */ /* 0x000fea0003800000 */
[----:B-1----:R-:W1:Y:S01]  /*08a0*/  S2UR UR4, SR_CgaCtaId ;  /* 0x00000000000479c3 */ /* 0x002e620000008800 */
[----:B------:R-:W-:Y:S01]  /*08b0*/  UMOV UR6, 0x100 ;  /* 0x0000010000067882 */ /* 0x000fe20000000000 */
[----:B------:R-:W-:Y:S01]  /*08c0*/  UMOV UR5, 0x400 ;  /* 0x0000040000057882 */ /* 0x000fe20000000000 */
[----:B------:R-:W-:Y:S01]  /*08d0*/  USEL UR6, UR6, 0xe0, UP3 ;  /* 0x000000e006067887 */ /* 0x000fe20009800000 */
[----:B------:R-:W-:Y:S01]  /*08e0*/  UMOV UR8, 0x1 ;  /* 0x0000000100087882 */ /* 0x000fe20000000000 */
[----:B------:R-:W-:Y:S01]  /*08f0*/  ELECT P0, URZ, PT ;  /* 0x0000000000ff782f */ /* 0x000fe20003800000 */
[----:B------:R-:W-:-:S04]  /*0900*/  UIADD3 UR8, UPT, UPT, -UR8, 0x100000, URZ ;  /* 0x0010000008087890 */ /* 0x000fc8000fffe1ff */
[----:B------:R-:W-:Y:S02]  /*0910*/  USHF.L.U32 UR9, UR8, 0xb, URZ ;  /* 0x0000000b08097899 */ /* 0x000fe400080006ff */
[----:B------:R-:W-:Y:S02]  /*0920*/  USHF.L.U32 UR8, UR8, 0x1, URZ ;  /* 0x0000000108087899 */ /* 0x000fe400080006ff */
[----:B------:R-:W-:-:S04]  /*0930*/  UIADD3 UR6, UPT, UPT, -UR6, 0x100000, URZ ;  /* 0x0010000006067890 */ /* 0x000fc8000fffe1ff */
[----:B------:R-:W-:Y:S02]  /*0940*/  USHF.L.U32 UR7, UR6, 0xb, URZ ;  /* 0x0000000b06077899 */ /* 0x000fe400080006ff */
[----:B------:R-:W-:Y:S02]  /*0950*/  USHF.L.U32 UR6, UR6, 0x1, URZ ;  /* 0x0000000106067899 */ /* 0x000fe400080006ff */
[----:B-1----:R-:W-:Y:S01]  /*0960*/  ULEA UR4, UR4, UR5, 0x18 ;  /* 0x0000000504047291 */ /* 0x002fe2000f8ec0ff */
[----:B------:R-:W1:Y:S11]  /*0970*/  FENCE.VIEW.ASYNC.S ;  /* 0x00000000000073c6 */ /* 0x000e760000000000 */
[----:B-1----:R1:W1:Y:S01]  /*0980*/  SYNCS.EXCH.64 URZ, [UR4+0x50], UR8 ;  /* 0x0000500804ff75b2 */ /* 0x0022620008000100 */
[----:B------:R1:W1:Y:S01]  /*0990*/  SYNCS.EXCH.64 URZ, [UR4+0x60], UR6 ;  /* 0x0000600604ff75b2 */ /* 0x0002620008000100 */
[----:B------:R1:W1:Y:S01]  /*09a0*/  SYNCS.EXCH.64 URZ, [UR4+0x58], UR8 ;  /* 0x0000580804ff75b2 */ /* 0x0002620008000100 */
[----:B------:R1:W1:Y:S01]  /*09b0*/  SYNCS.EXCH.64 URZ, [UR4+0x68], UR6 ;  /* 0x0000680604ff75b2 */ /* 0x0002620008000100 */
[----:B------:R-:W-:Y:S01]  /*09c0*/  NOP ;  /* 0x0000000000007918 */ /* 0x000fe20000000000 */
.L_x_12:
        /* <DEDUP_REMOVED lines=19> */
[----:B------:R1:W1:Y:S01]  /*0b00*/  SYNCS.EXCH.64 URZ, [UR4+0x78], UR8 ;  /* 0x0000780804ff75b2 */ /* 0x0002620008000100 */
[----:B------:R1:W1:Y:S01]  /*0b10*/  SYNCS.EXCH.64 URZ, [UR4+0x98], UR6 ;  /* 0x0000980604ff75b2 */ /* 0x0002620008000100 */
[----:B------:R1:W1:Y:S01]  /*0b20*/  SYNCS.EXCH.64 URZ, [UR4+0x80], UR8 ;  /* 0x0000800804ff75b2 */ /* 0x0002620008000100 */
[----:B------:R1:W1:Y:S01]  /*0b30*/  SYNCS.EXCH.64 URZ, [UR4+0xa0], UR6 ;  /* 0x0000a00604ff75b2 */ /* 0x0002620008000100 */
[----:B------:R1:W1:Y:S01]  /*0b40*/  SYNCS.EXCH.64 URZ, [UR4+0x88], UR8 ;  /* 0x0000880804ff75b2 */ /* 0x0002620008000100 */
[----:B------:R1:W1:Y:S01]  /*0b50*/  SYNCS.EXCH.64 URZ, [UR4+0xa8], UR6 ;  /* 0x0000a80604ff75b2 */ /* 0x0002620008000100 */
[----:B------:R-:W-:Y:S01]  /*0b60*/  NOP ;  /* 0x0000000000007918 */ /* 0x000fe20000000000 */
.L_x_13:
[----:B------:R-:W5:Y:S01]  /*0b70*/  SHFL.IDX PT, R2, R245, RZ, 0x1f ;  /* 0x00001ffff5027589 */ /* 0x000f6200000e0000 */
[----:B------:R-:W1:Y:S01]  /*0b80*/  S2UR UR49, SR_CTAID.X ;  /* 0x00000000003179c3 */ /* 0x000e620000002500 */
[----:B------:R-:W-:-:S07]  /*0b90*/  NOP ;  /* 0x0000000000007918 */ /* 0x000fce0000000000 */
[----:B------:R-:W1:Y:S01]  /*0ba0*/  S2UR UR50, SR_CTAID.Y ;  /* 0x00000000003279c3 */ /* 0x000e620000002600 */
[----:B-----5:R-:W-:-:S13]  /*0bb0*/  ISETP.NE.AND P0, PT, R2, 0x3, PT ;  /* 0x000000030200780c */ /* 0x020fda0003f05270 */
[----:B-1----:R-:W-:Y:S05]  /*0bc0*/  @P0 BRA `(.L_x_14) ;  /* 0x0000000000380947 */ /* 0x002fea0003800000 */
        /* <DEDUP_REMOVED lines=14> */
.L_x_14:
[----:B------:R-:W-:-:S05]  /*0cb0*/  CS2R.32 R251, SR_CgaSize ;  /* 0x0000000000fb7805 */ /* 0x000fca0000008a00 */
[----:B------:R-:W-:-:S05]  /*0cc0*/  IMAD R251, R251, -0xa0, RZ ;  /* 0xffffff60fbfb7824 */ /* 0x000fca00078e02ff */
[----:B------:R-:W-:-:S14]  /*0cd0*/  R2UR UR5, R251 ;  /* 0x00000000fb0572ca */ /* 0x000fdc00000e0000 */
[----:B------:R-:W5:Y:S01]  /*0ce0*/  LDCU UR5, c[0x0][UR5+0x2b0] ;  /* 0x00005600050577ac */ /* 0x000f620008000800 */
[----:B------:R-:W-:Y:S01]  /*0cf0*/  I2FP.F32.U32 R3, UR49 ;  /* 0x0000003100037c45 */ /* 0x000fe20008201000 */
[----:B------:R-:W-:Y:S01]  /*0d00*/  NOP ;  /* 0x0000000000007918 */ /* 0x000fe20000000000 */
[----:B------:R-:W-:Y:S02]  /*0d10*/  I2FP.F32.U32 R2, UR50 ;  /* 0x0000003200027c45 */ /* 0x000fe40008201000 */
[----:B------:R-:W-:-:S05]  /*0d20*/  CS2R.32 R251, SR_CgaSize ;  /* 0x0000000000fb7805 */ /* 0x000fca0000008a00 */
[----:B------:R-:W-:-:S05]  /*0d30*/  IMAD R251, R251, -0xa0, RZ ;  /* 0xffffff60fbfb7824 */ /* 0x000fca00078e02ff */
[----:B-1----:R-:W-:-:S14]  /*0d40*/  R2UR UR4, R251 ;  /* 0x00000000fb0472ca */ /* 0x002fdc00000e0000 */
[----:B------:R-:W1:Y:S01]  /*0d50*/  LDCU UR4, c[0x0][UR4+0x2b4] ;  /* 0x00005680040477ac */ /* 0x000e620008000800 */
[----:B------:R-:W1:Y:S01]  /*0d60*/  S2UR UR36, SR_CTAID.Z ;  /* 0x00000000002479c3 */ /* 0x000e620000002700 */
[----:B------:R-:W2:Y:S01]  /*0d70*/  LDCU UR23, c[0x0][0xb24] ;  /* 0x00016480ff1777ac */ /* 0x000ea20008000800 */
[----:B------:R-:W-:-:S05]  /*0d80*/  CS2R.32 R251, SR_CgaSize ;  /* 0x0000000000fb7805 */ /* 0x000fca0000008a00 */
[----:B------:R-:W-:-:S05]  /*0d90*/  IMAD R251, R251, -0xa0, RZ ;  /* 0xffffff60fbfb7824 */ /* 0x000fca00078e02ff */
[----:B------:R-:W-:-:S14]  /*0da0*/  R2UR UR7, R251 ;  /* 0x00000000fb0772ca */ /* 0x000fdc00000e0000 */
[----:B------:R-:W3:Y:S01]  /*0db0*/  LDCU UR7, c[0x0][UR7+0x2a0] ;  /* 0x00005400070777ac */ /* 0x000ee20008000800 */
[----:B------:R-:W-:-:S05]  /*0dc0*/  CS2R.32 R251, SR_CgaSize ;  /* 0x0000000000fb7805 */ /* 0x000fca0000008a00 */
[----:B------:R-:W-:-:S05]  /*0dd0*/  IMAD R251, R251, -0xa0, RZ ;  /* 0xffffff60fbfb7824 */ /* 0x000fca00078e02ff */
[----:B------:R-:W-:-:S14]  /*0de0*/  R2UR UR8, R251 ;  /* 0x00000000fb0872ca */ /* 0x000fdc00000e0000 */
[----:B------:R-:W4:Y:S01]  /*0df0*/  LDCU UR8, c[0x0][UR8+0x2a4] ;  /* 0x00005480080877ac */ /* 0x000f220008000800 */
[----:B-----5:R-:W-:Y:S01]  /*0e00*/  FMUL R3, R3, UR5 ;  /* 0x0000000503037c20 */ /* 0x020fe20008400000 */
[----:B-1----:R-:W-:-:S05]  /*0e10*/  FMUL R2, R2, UR4 ;  /* 0x0000000402027c20 */ /* 0x002fca0008400000 */
[----:B------:R-:W1:Y:S01]  /*0e20*/  F2I.U32.TRUNC.NTZ R3, R3 ;  /* 0x0000000300037305 */ /* 0x000e62000020f000 */
[----:B--2---:R-:W-:-:S07]  /*0e30*/  UISETP.GE.AND UP0, UPT, UR23, 0x1, UPT ;  /* 0x000000011700788c */ /* 0x004fce000bf06270 */
[----:B------:R-:W2:Y:S01]  /*0e40*/  F2I.U32.TRUNC.NTZ R2, R2 ;  /* 0x0000000200027305 */ /* 0x000ea2000020f000 */
[----:B-1----:R-:W-:Y:S02]  /*0e50*/  R2UR UR4, R3 ;  /* 0x00000000030472ca */ /* 0x002fe400000e0000 */
[----:B--2---:R-:W-:-:S11]  /*0e60*/  R2UR UR6, R2 ;  /* 0x00000000020672ca */ /* 0x004fd600000e0000 */
[----:B------:R-:W-:-:S04]  /*0e70*/  UIADD3 UR5, UPT, UPT, -UR4, URZ, URZ ;  /* 0x000000ff04057290 */ /* 0x000fc8000fffe1ff */
[----:B---3--:R-:W-:Y:S02]  /*0e80*/  UIMAD UR5, UR7, UR5, UR49 ;  /* 0x00000005070572a4 */ /* 0x008fe4000f8e0231 */
[----:B------:R-:W-:-:S04]  /*0e90*/  UIADD3 UR4, UPT, UPT, -UR6, URZ, URZ ;  /* 0x000000ff06047290 */ /* 0x000fc8000fffe1ff */
[----:B------:R-:W-:Y:S01]  /*0ea0*/  IMAD.U32 R251, RZ, RZ, UR5 ;  /* 0x00000005fffb7e24 */ /* 0x000fe2000f8e00ff */
[----:B----4-:R-:W-:-:S06]  /*0eb0*/  UIMAD UR4, UR8, UR4, UR50 ;  /* 0x00000004080472a4 */ /* 0x010fcc000f8e0232 */
[----:B------:R-:W-:Y:S01]  /*0ec0*/  IMAD.U32 R250, RZ, RZ, UR4 ;  /* 0x00000004fffa7e24 */ /* 0x000fe2000f8e00ff */
[----:B------:R-:W-:Y:S06]  /*0ed0*/  BAR.SYNC.DEFER_BLOCKING 0x0 ;  /* 0x0000000000007b1d */ /* 0x000fec0000010000 */
[----:B------:R-:W-:Y:S05]  /*0ee0*/  BRA.U !UP0, `(.L_x_15) ;  /* 0x0000000108d47547 */ /* 0x000fea000b800000 */
[----:B------:R-:W1:Y:S01]  /*0ef0*/  LDCU.128 UR12, c[0x0][0xb10] ;  /* 0x00016200ff0c77ac */ /* 0x000e620008000c00 */
[----:B------:R-:W2:Y:S01]  /*0f00*/  LDCU UR6, c[0x0][0x370] ;  /* 0x00006e00ff0677ac */ /* 0x000ea20008000800 */
[----:B------:R-:W3:Y:S01]  /*0f10*/  LDCU UR5, c[0x0][0x374] ;  /* 0x00006e80ff0577ac */ /* 0x000ee20008000800 */
[----:B------:R-:W4:Y:S01]  /*0f20*/  LDCU UR24, c[0x0][0xb0c] ;  /* 0x00016180ff1877ac */ /* 0x000f220008000800 */
[----:B------:R-:W5:Y:S01]  /*0f30*/  LDCU UR4, c[0x0][0xb20] ;  /* 0x00016400ff0477ac */ /* 0x000f620008000800 */
[----:B------:R-:W5:Y:S01]  /*0f40*/  LDCU.64 UR8, c[0x0][0xb28] ;  /* 0x00016500ff0877ac */ /* 0x000f620008000a00 */
[----:B-1----:R-:W-:Y:S02]  /*0f50*/  UISETP.NE.AND UP0, UPT, UR14, 0x1, UPT ;  /* 0x000000010e00788c */ /* 0x002fe4000bf05270 */
[----:B---3--:R-:W-:Y:S02]  /*0f60*/  UIMAD.WIDE.U32 UR10, UR5, UR15, URZ ;  /* 0x0000000f050a72a5 */ /* 0x008fe4000f8e00ff */
[----:B--2---:R-:W-:-:S02]  /*0f70*/  UIMAD.WIDE.U32 UR18, UR6, UR12, URZ ;  /* 0x0000000c061272a5 */ /* 0x004fc4000f8e00ff */
[----:B----4-:R-:W-:Y:S02]  /*0f80*/  UISETP.NE.AND UP1, UPT, UR24, 0x1, UPT ;  /* 0x000000011800788c */ /* 0x010fe4000bf25270 */
[----:B------:R-:W-:Y:S01]  /*0f90*/  UISETP.NE.AND UP4, UPT, UR23, 0x1, UPT ;  /* 0x000000011700788c */ /* 0x000fe2000bf85270 */
[----:B------:R-:W-:Y:S02]  /*0fa0*/  UMOV UR10, UR11 ;  /* 0x0000000b000a7c82 */ /* 0x000fe40008000000 */
[----:B------:R-:W-:Y:S01]  /*0fb0*/  UMOV UR18, UR19 ;  /* 0x0000001300127c82 */ /* 0x000fe20008000000 */
[----:B-----5:R-:W-:Y:S02]  /*0fc0*/  @UP0 USHF.R.U32.HI UR5, URZ, UR4, UR10 ;  /* 0x00000004ff050299 */ /* 0x020fe4000801160a */
[----:B------:R-:W-:Y:S02]  /*0fd0*/  UIMAD.WIDE.U32 UR20, UR50, UR15, URZ ;  /* 0x0000000f321472a5 */ /* 0x000fe4000f8e00ff */
[----:B------:R-:W-:-:S02]  /*0fe0*/  UIMAD.WIDE.U32 UR10, UR5, UR8, URZ ;  /* 0x00000008050a72a5 */ /* 0x000fc4000f8e00ff */
[----:B------:R-:W-:Y:S02]  /*0ff0*/  @UP1 USHF.R.U32.HI UR6, URZ, UR13, UR18 ;  /* 0x0000000dff061299 */ /* 0x000fe40008011612 */
[----:B------:R-:W-:Y:S02]  /*1000*/  UIMAD.WIDE.U32 UR16, UR49, UR12, URZ ;  /* 0x0000000c311072a5 */ /* 0x000fe4000f8e00ff */
[----:B------:R-:W-:Y:S01]  /*1010*/  UIMAD.WIDE.U32 UR18, UR6, UR8, URZ ;  /* 0x00000008061272a5 */ /* 0x000fe2000f8e00ff */
[----:B------:R-:W-:Y:S01]  /*1020*/  UMOV UR20, UR21 ;  /* 0x0000001500147c82 */ /* 0x000fe20008000000 */
[----:B------:R-:W-:Y:S01]  /*1030*/  UMOV UR10, UR11 ;  /* 0x0000000b000a7c82 */ /* 0x000fe20008000000 */
[----:B------:R-:W-:Y:S02]  /*1040*/  USHF.R.U32.HI UR20, URZ, UR4, UR20 ;  /* 0x00000004ff147299 */ /* 0x000fe40008011614 */
[----:B------:R-:W-:Y:S02]  /*1050*/  @UP4 USHF.R.U32.HI UR5, URZ, UR9, UR10 ;  /* 0x00000009ff054299 */ /* 0x000fe4000801160a */
[----:B------:R-:W-:Y:S01]  /*1060*/  UMOV UR7, UR19 ;  /* 0x0000001300077c82 */ /* 0x000fe20008000000 */
[----:B------:R-:W-:Y:S01]  /*1070*/  UMOV UR16, UR17 ;  /* 0x0000001100107c82 */ /* 0x000fe20008000000 */
[----:B------:R-:W-:-:S02]  /*1080*/  @UP4 USHF.R.U32.HI UR6, URZ, UR9, UR7 ;  /* 0x00000009ff064299 */ /* 0x000fc40008011607 */
[----:B------:R-:W-:Y:S02]  /*1090*/  USHF.R.U32.HI UR13, URZ, UR13, UR16 ;  /* 0x0000000dff0d7299 */ /* 0x000fe40008011610 */
[----:B------:R-:W-:Y:S02]  /*10a0*/  USEL UR4, UR50, UR20, !UP0 ;  /* 0x0000001432047287 */ /* 0x000fe4000c000000 */
[----:B------:R-:W-:Y:S02]  /*10b0*/  UIMAD UR7, UR5, UR23, URZ ;  /* 0x00000017050772a4 */ /* 0x000fe4000f8e02ff */
[----:B------:R-:W-:Y:S02]  /*10c0*/  USEL UR5, UR49, UR13, !UP1 ;  /* 0x0000000d31057287 */ /* 0x000fe4000c800000 */
[----:B------:R-:W-:Y:S02]  /*10d0*/  UIMAD UR12, UR6, UR23, URZ ;  /* 0x00000017060c72a4 */ /* 0x000fe4000f8e02ff */
[----:B------:R-:W-:-:S02]  /*10e0*/  UISETP.GE.AND UP0, UPT, UR4, UR7, UPT ;  /* 0x000000070400728c */ /* 0x000fc4000bf06270 */
[----:B------:R-:W-:Y:S02]  /*10f0*/  UIMAD.WIDE.U32 UR10, UR4, UR8, URZ ;  /* 0x00000008040a72a5 */ /* 0x000fe4000f8e00ff */
[----:B------:R-:W-:Y:S02]  /*1100*/  UISETP.GE.OR UP0, UPT, UR5, UR12, UP0 ;  /* 0x0000000c0500728c */ /* 0x000fe40008706670 */
[----:B------:R-:W-:Y:S02]  /*1110*/  UIMAD.WIDE.U32 UR12, UR5, UR8, URZ ;  /* 0x00000008050c72a5 */ /* 0x000fe4000f8e00ff */
[----:B------:R-:W-:Y:S01]  /*1120*/  UIADD3 UR10, UPT, UPT, -UR4, URZ, URZ ;  /* 0x000000ff040a7290 */ /* 0x000fe2000fffe1ff */
[----:B------:R-:W-:Y:S01]  /*1130*/  UMOV UR8, UR11 ;  /* 0x0000000b00087c82 */ /* 0x000fe20008000000 */
[----:B------:R-:W-:Y:S02]  /*1140*/  UIADD3 UR11, UPT, UPT, -UR5, URZ, URZ ;  /* 0x000000ff050b7290 */ /* 0x000fe4000fffe1ff */
[----:B------:R-:W-:-:S03]  /*1150*/  USHF.R.U32.HI UR8, URZ, UR9, UR8 ;  /* 0x00000009ff087299 */ /* 0x000fc60008011608 */
[----:B------:R-:W-:Y:S01]  /*1160*/  @!UP0 UMOV UR7, UR13 ;  /* 0x0000000d00078c82 */ /* 0x000fe20008000000 */
[----:B------:R-:W-:Y:S02]  /*1170*/  UIMAD UR50, UR14, UR10, UR50 ;  /* 0x0000000a0e3272a4 */ /* 0x000fe4000f8e0232 */
[----:B------:R-:W-:Y:S02]  /*1180*/  USEL UR8, UR4, UR8, !UP4 ;  /* 0x0000000804087287 */ /* 0x000fe4000e000000 */
[----:B------:R-:W-:Y:S02]  /*1190*/  @!UP0 USHF.R.U32.HI UR7, URZ, UR9, UR7 ;  /* 0x00000009ff078299 */ /* 0x000fe40008011607 */
[----:B------:R-:W-:Y:S02]  /*11a0*/  UIADD3 UR9, UPT, UPT, -UR8, URZ, URZ ;  /* 0x000000ff08097290 */ /* 0x000fe4000fffe1ff */
[----:B------:R-:W-:Y:S02]  /*11b0*/  @!UP0 USEL UR7, UR5, UR7, !UP4 ;  /* 0x0000000705078287 */ /* 0x000fe4000e000000 */
[----:B------:R-:W-:-:S02]  /*11c0*/  UIMAD UR9, UR23, UR9, UR4 ;  /* 0x00000009170972a4 */ /* 0x000fc4000f8e0204 */
[----:B------:R-:W-:Y:S02]  /*11d0*/  @!UP0 UIADD3 UR8, UPT, UPT, UR8, -UR7, URZ ;  /* 0x8000000708088290 */ /* 0x000fe4000fffe0ff */
[----:B------:R-:W-:Y:S02]  /*11e0*/  @!UP0 UIMAD UR6, UR9, UR6, UR7 ;  /* 0x00000006090682a4 */ /* 0x000fe4000f8e0207 */
[----:B------:R-:W-:Y:S02]  /*11f0*/  @!UP0 UIMAD UR4, UR8, UR23, UR5 ;  /* 0x00000017080482a4 */ /* 0x000fe4000f8e0205 */
[----:B------:R-:W-:Y:S02]  /*1200*/  UIMAD UR49, UR24, UR11, UR49 ;  /* 0x0000000b183172a4 */ /* 0x000fe4000f8e0231 */
[----:B------:R-:W-:Y:S01]  /*1210*/  UIMAD UR50, UR4, UR14, UR50 ;  /* 0x0000000e043272a4 */ /* 0x000fe2000f8e0232 */
[----:B------:R-:W-:Y:S02]  /*1220*/  @!UP0 UMOV UR5, UR6 ;  /* 0x0000000600058c82 */ /* 0x000fe40008000000 */
[----:B------:R-:W-:-:S12]  /*1230*/  UIMAD UR49, UR5, UR24, UR49 ;  /* 0x00000018053172a4 */ /* 0x000fd8000f8e0231 */
.L_x_15:
[----:B------:R-:W1:Y:S01]  /*1240*/  LDCU UR4, c[0x0][0xb30] ;  /* 0x00016600ff0477ac */ /* 0x000e620008000800 */
[----:B------:R-:W2:Y:S01]  /*1250*/  S2UR UR5, SR_CgaCtaId ;  /* 0x00000000000579c3 */ /* 0x000ea20000008800 */
[----:B-1----:R-:W-:-:S09]  /*1260*/  UISETP.NE.AND UP0, UPT, UR4, 0x1, UPT ;  /* 0x000000010400788c */ /* 0x002fd2000bf05270 */
[----:B--2---:R-:W-:Y:S05]  /*1270*/  BRA.U UP0, `(.L_x_16) ;  /* 0x0000000100447547 */ /* 0x004fea000b800000 */
[----:B------:R-:W1:Y:S01]  /*1280*/  LDCU.128 UR12, c[0x0][0xb10] ;  /* 0x00016200ff0c77ac */ /* 0x000e620008000c00 */
[----:B------:R-:W2:Y:S01]  /*1290*/  LDCU UR10, c[0x0][0xb0c] ;  /* 0x00016180ff0a77ac */ /* 0x000ea20008000800 */
[----:B------:R-:W3:Y:S01]  /*12a0*/  LDCU UR11, c[0x0][0xb20] ;  /* 0x00016400ff0b77ac */ /* 0x000ee20008000800 */
[----:B-1----:R-:W-:Y:S02]  /*12b0*/  UIMAD.WIDE.U32 UR8, UR49, UR12, URZ ;  /* 0x0000000c310872a5 */ /* 0x002fe4000f8e00ff */
[----:B------:R-:W-:Y:S02]  /*12c0*/  UIMAD.WIDE.U32 UR6, UR50, UR15, URZ ;  /* 0x0000000f320672a5 */ /* 0x000fe4000f8e00ff */
[----:B--2---:R-:W-:Y:S02]  /*12d0*/  UISETP.NE.AND UP1, UPT, UR10, 0x1, UPT ;  /* 0x000000010a00788c */ /* 0x004fe4000bf25270 */
[----:B------:R-:W-:Y:S01]  /*12e0*/  UISETP.NE.AND UP0, UPT, UR14, 0x1, UPT ;  /* 0x000000010e00788c */ /* 0x000fe2000bf05270 */
[----:B------:R-:W-:-:S02]  /*12f0*/  UMOV UR8, UR9 ;  /* 0x0000000900087c82 */ /* 0x000fc40008000000 */
[----:B------:R-:W-:Y:S01]  /*1300*/  UMOV UR4, UR7 ;  /* 0x0000000700047c82 */ /* 0x000fe20008000000 */
[----:B------:R-:W-:Y:S02]  /*1310*/  USHF.R.U32.HI UR8, URZ, UR13, UR8 ;  /* 0x0000000dff087299 */ /* 0x000fe40008011608 */
[----:B---3--:R-:W-:Y:S02]  /*1320*/  USHF.R.U32.HI UR4, URZ, UR11, UR4 ;  /* 0x0000000bff047299 */ /* 0x008fe40008011604 */
[----:B------:R-:W-:Y:S02]  /*1330*/  USEL UR6, UR49, UR8, !UP1 ;  /* 0x0000000831067287 */ /* 0x000fe4000c800000 */
[----:B------:R-:W-:-:S04]  /*1340*/  USEL UR4, UR50, UR4, !UP0 ;  /* 0x0000000432047287 */ /* 0x000fc8000c000000 */
[----:B------:R-:W-:Y:S02]  /*1350*/  UIADD3 UR7, UPT, UPT, UR6, -UR4, URZ ;  /* 0x8000000406077290 */ /* 0x000fe4000fffe0ff */
[----:B------:R-:W-:Y:S02]  /*1360*/  UIADD3 UR4, UPT, UPT, -UR6, UR4, URZ ;  /* 0x0000000406047290 */ /* 0x000fe4000fffe1ff */
[----:B------:R-:W-:Y:S02]  /*1370*/  UIMAD UR50, UR7, UR14, UR50 ;  /* 0x0000000e073272a4 */ /* 0x000fe4000f8e0232 */
[----:B------:R-:W-:-:S12]  /*1380*/  UIMAD UR49, UR4, UR10, UR49 ;  /* 0x0000000a043172a4 */ /* 0x000fd8000f8e0231 */
.L_x_16:
[----:B------:R-:W-:Y:S01]  /*1390*/  BAR.SYNC.DEFER_BLOCKING 0x0 ;  /* 0x0000000000007b1d */ /* 0x000fe20000010000 */
[----:B------:R-:W-:Y:S01]  /*13a0*/  UISETP.NE.AND UP0, UPT, UR22, 0x2, UPT ;  /* 0x000000021600788c */ /* 0x000fe2000bf05270 */
[----:B------:R-:W-:Y:S02]  /*13b0*/  ISETP.NE.OR P3, PT, R0, 0x2, !P3 ;  /* 0x000000020000780c */ /* 0x000fe40005f65670 */
[----:B------:R-:W-:Y:S02]  /*13c0*/  LOP3.LUT R235, R252, 0x1f, RZ, 0xc0, !PT ;  /* 0x0000001ffceb7812 */ /* 0x000fe400078ec0ff */
[----:B------:R-:W1:Y:S04]  /*13d0*/  LDCU UR41, c[0x0][0xb24] ;  /* 0x00016480ff2977ac */ /* 0x000e680008000800 */
[----:B------:R-:W-:Y:S05]  /*13e0*/  BRA.U UP0, `(.L_x_17) ;  /* 0x0000001100c47547 */ /* 0x000fea000b800000 */
[----:B------:R-:W2:Y:S01]  /*13f0*/  LDCU UR7, c[0x0][0x38c] ;  /* 0x00007180ff0777ac */ /* 0x000ea20008000800 */
[----:B------:R-:W-:Y:S01]  /*1400*/  PLOP3.LUT P1, PT, PT, PT, UP3, 0x80, 0x8 ;  /* 0x000000000008781c */ /* 0x000fe20003f2f038 */
[----:B------:R-:W-:Y:S01]  /*1410*/  IMAD.MOV.U32 R12, RZ, RZ, 0x1 ;  /* 0x00000001ff0c7424 */ /* 0x000fe200078e00ff */
[----:B------:R-:W-:Y:S02]  /*1420*/  ISETP.EQ.OR P2, PT, R235, RZ, P3 ;  /* 0x000000ffeb00720c */ /* 0x000fe40001f42670 */
[----:B------:R-:W-:Y:S02]  /*1430*/  CS2R R10, SRZ ;  /* 0x00000000000a7805 */ /* 0x000fe4000001ff00 */
[----:B------:R-:W-:Y:S01]  /*1440*/  PLOP3.LUT P1, PT, P1, PT, PT, 0x8, 0x80 ;  /* 0x000000000080781c */ /* 0x000fe20000f2e170 */
[----:B------:R-:W-:Y:S01]  /*1450*/  IMAD.MOV.U32 R9, RZ, RZ, RZ ;  /* 0x000000ffff097224 */ /* 0x000fe200078e00ff */
[----:B------:R-:W3:Y:S01]  /*1460*/  LDCU UR42, c[0x0][0x370] ;  /* 0x00006e00ff2a77ac */ /* 0x000ee20008000800 */
[----:B------:R-:W-:Y:S01]  /*1470*/  IMAD.MOV.U32 R8, RZ, RZ, 0x1 ;  /* 0x00000001ff087424 */ /* 0x000fe200078e00ff */
[----:B------:R-:W4:Y:S01]  /*1480*/  LDCU.64 UR38, c[0x0][0x348] ;  /* 0x00006900ff2677ac */ /* 0x000f220008000a00 */
[----:B------:R-:W1:Y:S01]  /*1490*/  LDCU UR40, c[0x0][0x374] ;  /* 0x00006e80ff2877ac */ /* 0x000e620008000800 */
[----:B--2---:R-:W-:-:S02]  /*14a0*/  UIADD3 UR6, UPT, UPT, UR7, 0xff, URZ ;  /* 0x000000ff07067890 */ /* 0x004fc4000fffe0ff */
[----:B------:R-:W-:Y:S02]  /*14b0*/  UIADD3 UR46, UPT, UPT, UR7, 0x1fe, URZ ;  /* 0x000001fe072e7890 */ /* 0x000fe4000fffe0ff */
[----:B------:R-:W-:Y:S01]  /*14c0*/  USHF.R.S32.HI UR4, URZ, 0x1f, UR6 ;  /* 0x0000001fff047899 */ /* 0x000fe20008011406 */
[----:B------:R-:W-:-:S03]  /*14d0*/  UMOV UR29, URZ ;  /* 0x000000ff001d7c82 */ /* 0x000fc60008000000 */
[----:B------:R-:W-:Y:S02]  /*14e0*/  ULEA.HI UR4, UR4, UR6, URZ, 0x8 ;  /* 0x0000000604047291 */ /* 0x000fe4000f8f40ff */
[----:B------:R-:W-:Y:S02]  /*14f0*/  UIADD3 UR6, UPT, UPT, UR7, -0x1, URZ ;  /* 0xffffffff07067890 */ /* 0x000fe4000fffe0ff */
[----:B------:R-:W-:Y:S02]  /*1500*/  USHF.R.S32.HI UR44, URZ, 0x8, UR4 ;  /* 0x00000008ff2c7899 */ /* 0x000fe40008011404 */
[----:B------:R-:W-:Y:S02]  /*1510*/  UISETP.GE.U32.AND UP1, UPT, UR6, -0x1ff, UPT ;  /* 0xfffffe010600788c */ /* 0x000fe4000bf26070 */
[----:B------:R-:W-:-:S04]  /*1520*/  UISETP.LT.U32.AND UP0, UPT, UR44, 0x3, UPT ;  /* 0x000000032c00788c */ /* 0x000fc8000bf01070 */
[----:B------:R-:W-:-:S04]  /*1530*/  USEL UR43, UR44, 0x3, UP0 ;  /* 0x000000032c2b7887 */ /* 0x000fc80008000000 */
[----:B------:R-:W-:Y:S02]  /*1540*/  UIADD3 UR30, UPT, UPT, UR43, -0x1, URZ ;  /* 0xffffffff2b1e7890 */ /* 0x000fe4000fffe0ff */
[----:B------:R-:W-:Y:S02]  /*1550*/  @UP1 UIADD3 UR30, UPT, UPT, UR43, URZ, URZ ;  /* 0x000000ff2b1e1290 */ /* 0x000fe4000fffe0ff */
[----:B------:R-:W-:Y:S02]  /*1560*/  UIADD3 UR45, UPT, UPT, UR44, -UR43, URZ ;  /* 0x8000002b2c2d7290 */ /* 0x000fe4000fffe0ff */
[----:B-1-34-:R-:W-:-:S12]  /*1570*/  UIADD3 UR30, UPT, UPT, UR30, 0x1, URZ ;  /* 0x000000011e1e7890 */ /* 0x01afd8000fffe0ff */
.L_x_35:
[----:B------:R-:W-:Y:S01]  /*1580*/  UISETP.NE.AND UP0, UPT, UR5, URZ, UPT ;  /* 0x000000ff0500728c */ /* 0x000fe2000bf05270 */
[----:B-1----:R-:W1:Y:S08]  /*1590*/  S2UR UR5, SR_CgaCtaId ;  /* 0x00000000000579c3 */ /* 0x002e700000008800 */
[----:B------:R-:W-:Y:S05]  /*15a0*/  BRA.U UP0, `(.L_x_18) ;  /* 0x0000000100347547 */ /* 0x000fea000b800000 */
[----:B------:R-:W2:Y:S01]  /*15b0*/  S2R R0, SR_CgaCtaId ;  /* 0x0000000000007919 */ /* 0x000ea20000008800 */
[----:B------:R-:W-:Y:S02]  /*15c0*/  MOV R3, 0x400 ;  /* 0x0000040000037802 */ /* 0x000fe40000000f00 */
[----:B------:R-:W-:Y:S02]  /*15d0*/  SHF.L.U32 R2, R8, 0x1f, RZ ;  /* 0x0000001f08027819 */ /* 0x000fe400000006ff */
[----:B--2---:R-:W-:-:S05]  /*15e0*/  LEA R0, R0, R3, 0x18 ;  /* 0x0000000300007211 */ /* 0x004fca00078ec0ff */
[----:B------:R-:W-:-:S04]  /*15f0*/  IMAD R3, R9, 0x8, R0 ;  /* 0x0000000809037824 */ /* 0x000fc800078e0200 */
[----:B------:R-:W2:Y:S02]  /*1600*/  SYNCS.PHASECHK.TRANS64.TRYWAIT P0, [R3+URZ+0xc0], R2 ;  /* 0x0000c002030075a7 */ /* 0x000ea400080011ff */
[----:B--2---:R-:W-:Y:S05]  /*1610*/  @!P0 BRA `(.L_x_19) ;  /* 0x0000007000e88947 */ /* 0x004fea0003800000 */
.L_x_95:
[----:B------:R-:W-:Y:S01]  /*1620*/  VIADD R9, R9, 0x1 ;  /* 0x0000000109097836 */ /* 0x000fe20000000000 */
[----:B------:R2:W-:Y:S04]  /*1630*/  SYNCS.ARRIVE.TRANS64.A1T0 RZ, [R3+URZ+0xb0], RZ ;  /* 0x0000b0ff03ff79a7 */ /* 0x0005e800081000ff */
[----:B------:R-:W-:-:S04]  /*1640*/  ISETP.NE.AND P0, PT, R9, 0x2, PT ;  /* 0x000000020900780c */ /* 0x000fc80003f05270 */
[----:B------:R-:W-:Y:S02]  /*1650*/  SEL R9, R9, RZ, P0 ;  /* 0x000000ff09097207 */ /* 0x000fe40000000000 */
[----:B--2---:R-:W-:-:S04]  /*1660*/  SEL R3, RZ, 0x1, P0 ;  /* 0x00000001ff037807 */ /* 0x004fc80000000000 */
[----:B------:R-:W-:-:S07]  /*1670*/  LOP3.LUT R8, R8, R3, RZ, 0x3c, !PT ;  /* 0x0000000308087212 */ /* 0x000fce00078e3cff */
.L_x_18:
[----:B------:R-:W-:Y:S01]  /*1680*/  UMOV UR4, 0x400 ;  /* 0x0000040000047882 */ /* 0x000fe20000000000 */
[----:B------:R-:W-:Y:S01]  /*1690*/  SHF.L.U32 R0, R12, 0x1f, RZ ;  /* 0x0000001f0c007819 */ /* 0x000fe200000006ff */
[----:B-1----:R-:W-:Y:S02]  /*16a0*/  ULEA UR4, UR5, UR4, 0x18 ;  /* 0x0000000405047291 */ /* 0x002fe4000f8ec0ff */
[----:B------:R-:W-:Y:S02]  /*16b0*/  UISETP.GE.U32.AND UP0, UPT, UR46, 0x1ff, UPT ;  /* 0x000001ff2e00788c */ /* 0x000fe4000bf06070 */
[----:B------:R-:W-:Y:S02]  /*16c0*/  ULEA UR6, UR29, UR4, 0x3 ;  /* 0x000000041d067291 */ /* 0x000fe4000f8e18ff */
[----:B------:R-:W-:Y:S02]  /*16d0*/  USHF.L.U32 UR35, UR49, 0x7, URZ ;  /* 0x0000000731237899 */ /* 0x000fe400080006ff */
[----:B------:R-:W-:Y:S01]  /*16e0*/  UIMAD UR19, UR50, 0x70, URZ ;  /* 0x00000070321378a4 */ /* 0x000fe2000f8e02ff */
[----:B------:R-:W-:-:S04]  /*16f0*/  UMOV UR13, URZ ;  /* 0x000000ff000d7c82 */ /* 0x000fc80008000000 */
[----:B------:R1:W2:Y:S01]  /*1700*/  SYNCS.PHASECHK.TRANS64.TRYWAIT P0, [UR6+0x18], R0 ;  /* 0x00001800ff0075a7 */ /* 0x0002a20008001106 */
[----:B------:R-:W-:Y:S06]  /*1710*/  BRA.U !UP0, `(.L_x_20) ;  /* 0x0000000108d87547 */ /* 0x000fec000b800000 */
[----:B------:R-:W-:Y:S01]  /*1720*/  UMOV UR21, URZ ;  /* 0x000000ff00157c82 */ /* 0x000fe20008000000 */
[----:B------:R-:W-:-:S05]  /*1730*/  UMOV UR6, UR29 ;  /* 0x0000001d00067c82 */ /* 0x000fca0008000000 */
.L_x_25:
[----:B--2---:R-:W-:Y:S01]  /*1740*/  @!P3 MOV R2, 0xf000 ;  /* 0x0000f0000002b802 */ /* 0x004fe20000000f00 */
[----:B------:R-:W-:Y:S01]  /*1750*/  ULEA UR33, UR6, UR4, 0x3 ;  /* 0x0000000406217291 */ /* 0x000fe2000f8e18ff */
[----:B--2-4-:R-:W-:Y:S11]  /*1760*/  @P0 BRA `(.L_x_21) ;  /* 0x00000000000c0947 */ /* 0x014ff60003800000 */
[----:B------:R-:W-:Y:S04]  /*1770*/  SHF.L.U32 R3, R12, 0x1f, RZ ;  /* 0x0000001f0c037819 */ /* 0x000fe800000006ff */
[----:B------:R-:W2:Y:S02]  /*1780*/  SYNCS.PHASECHK.TRANS64.TRYWAIT P0, [UR33+0x18], R3 ;  /* 0x00001803ff0075a7 */ /* 0x000ea40008001121 */
[----:B--2---:R-:W-:Y:S05]  /*1790*/  @!P0 BRA `(.L_x_22) ;  /* 0x00000070009c8947 */ /* 0x004fea0003800000 */
.L_x_21:
[----:B------:R2:W-:Y:S01]  /*17a0*/  @!P3 SYNCS.ARRIVE.TRANS64 RZ, [UR33], R2 ;  /* 0x00000002ffffb9a7 */ /* 0x0005e20008000021 */
[----:B------:R-:W-:Y:S04]  /*17b0*/  BSSY.RECONVERGENT B0, `(.L_x_23) ;  /* 0x0000003000007945 */ /* 0x000fe80003800200 */
[----:B------:R-:W-:Y:S05]  /*17c0*/  @P2 BRA `(.L_x_24) ;  /* 0x0000000000042947 */ /* 0x000fea0003800000 */
[----:B------:R-:W-:Y:S05]  /*17d0*/  BPT.TRAP 0x1 ;  /* 0x000000040000795c */ /* 0x000fea0000300000 */
.L_x_24:
[----:B------:R-:W-:Y:S05]  /*17e0*/  BSYNC.RECONVERGENT B0 ;  /* 0x0000000000007941 */ /* 0x000fea0003800200 */
.L_x_23:
[----:B------:R-:W-:Y:S02]  /*17f0*/  UIADD3 UR7, UPT, UPT, UR6, 0x1, URZ ;  /* 0x0000000106077890 */ /* 0x000fe4000fffe0ff */
[----:B------:R-:W-:Y:S02]  /*1800*/  UIADD3 UR14, UP1, UPT, UR38, 0x80, URZ ;  /* 0x00000080260e7890 */ /* 0x000fe4000ff3e0ff */
[----:B------:R-:W-:Y:S02]  /*1810*/  UISETP.NE.AND UP0, UPT, UR7, 0x3, UPT ;  /* 0x000000030700788c */ /* 0x000fe4000bf05270 */
[----:B------:R-:W-:Y:S02]  /*1820*/  ULEA UR24, UR6, UR4, 0xf ;  /* 0x0000000406187291 */ /* 0x000fe4000f8e78ff */
[----:B------:R-:W-:Y:S02]  /*1830*/  USEL UR8, URZ, 0x1, UP0 ;  /* 0x00000001ff087887 */ /* 0x000fe40008000000 */
[----:B------:R-:W-:Y:S02]  /*1840*/  USEL UR29, UR7, URZ, UP0 ;  /* 0x000000ff071d7287 */ /* 0x000fe40008000000 */
[----:B------:R-:W-:Y:S02]  /*1850*/  USHF.L.U32 UR34, UR21, 0x8, URZ ;  /* 0x0000000815227899 */ /* 0x000fe400080006ff */
[----:B------:R-:W-:Y:S01]  /*1860*/  ULEA UR7, UR29, UR4, 0x3 ;  /* 0x000000041d077291 */ /* 0x000fe2000f8e18ff */
[----:B------:R-:W-:Y:S01]  /*1870*/  LOP3.LUT R12, R12, UR8, RZ, 0x3c, !PT ;  /* 0x000000080c0c7c12 */ /* 0x000fe2000f8e3cff */
[----:B------:R-:W-:Y:S02]  /*1880*/  UIADD3.X UR15, UPT, UPT, URZ, UR39, URZ, UP1, !UPT ;  /* 0x00000027ff0f7290 */ /* 0x000fe40008ffe4ff */
[----:B------:R-:W-:Y:S01]  /*1890*/  UIADD3 UR32, UPT, UPT, UR24, 0x7200, URZ ;  /* 0x0000720018207890 */ /* 0x000fe2000fffe0ff */
[----:B-1----:R-:W-:Y:S01]  /*18a0*/  SHF.L.U32 R0, R12, 0x1f, RZ ;  /* 0x0000001f0c007819 */ /* 0x002fe200000006ff */
[----:B------:R-:W-:Y:S02]  /*18b0*/  UIMAD UR8, UR6, 0x7000, UR4 ;  /* 0x00007000060878a4 */ /* 0x000fe4000f8e0204 */
[----:B------:R-:W-:Y:S01]  /*18c0*/  UIADD3 UR26, UPT, UPT, UR34, 0x80, URZ ;  /* 0x00000080221a7890 */ /* 0x000fe2000fffe0ff */
[----:B------:R3:W4:Y:S01]  /*18d0*/  SYNCS.PHASECHK.TRANS64.TRYWAIT P0, [UR7+0x18], R0 ;  /* 0x00001800ff0075a7 */ /* 0x0007220008001107 */
[----:B------:R-:W-:Y:S01]  /*18e0*/  UMOV UR6, 0x0 ;  /* 0x0000000000067882 */ /* 0x000fe20000000000 */
[----:B------:R-:W-:Y:S01]  /*18f0*/  UMOV UR7, 0x10000000 ;  /* 0x1000000000077882 */ /* 0x000fe20000000000 */
[----:B------:R-:W-:Y:S01]  /*1900*/  UIADD3 UR24, UPT, UPT, UR24, 0xb200, URZ ;  /* 0x0000b20018187890 */ /* 0x000fe2000fffe0ff */
[----:B------:R-:W-:Y:S01]  /*1910*/  UTMALDG.3D [UR32], [UR14], desc[UR6] ;  /* 0x000006200e0075b4 */ /* 0x000fe20008011000 */
[----:B------:R-:W-:Y:S01]  /*1920*/  UIADD3 UR22, UP0, UPT, UR38, 0x180, URZ ;  /* 0x0000018026167890 */ /* 0x000fe2000ff1e0ff */
[----:B------:R-:W-:Y:S01]  /*1930*/  UMOV UR25, UR33 ;  /* 0x0000002100197c82 */ /* 0x000fe20008000000 */
[----:B------:R-:W-:Y:S01]  /*1940*/  UMOV UR27, UR35 ;  /* 0x00000023001b7c82 */ /* 0x000fe20008000000 */
[----:B------:R-:W-:Y:S01]  /*1950*/  UMOV UR28, UR36 ;  /* 0x00000024001c7c82 */ /* 0x000fe20008000000 */
[----:B------:R-:W-:Y:S03]  /*1960*/  UIADD3.X UR23, UPT, UPT, URZ, UR39, URZ, UP0, !UPT ;  /* 0x00000027ff177290 */ /* 0x000fe600087fe4ff */
[----:B------:R-:W-:Y:S01]  /*1970*/  UTMALDG.3D [UR24], [UR14], desc[UR6] ;  /* 0x000006180e0075b4 */ /* 0x000fe20008011000 */
[----:B------:R-:W-:Y:S01]  /*1980*/  UIADD3 UR16, UPT, UPT, UR8, 0x1f200, URZ ;  /* 0x0001f20008107890 */ /* 0x000fe2000fffe0ff */
[----:B------:R-:W-:Y:S01]  /*1990*/  UMOV UR17, UR33 ;  /* 0x0000002100117c82 */ /* 0x000fe20008000000 */
[----:B------:R-:W-:Y:S01]  /*19a0*/  UMOV UR20, UR36 ;  /* 0x0000002400147c82 */ /* 0x000fe20008000000 */
[----:B------:R-:W-:Y:S01]  /*19b0*/  UMOV UR18, UR34 ;  /* 0x0000002200127c82 */ /* 0x000fe20008000000 */
[----:B------:R-:W-:Y:S01]  /*19c0*/  UIADD3 UR8, UPT, UPT, UR8, 0x22a00, URZ ;  /* 0x00022a0008087890 */ /* 0x000fe2000fffe0ff */
[----:B------:R-:W-:Y:S01]  /*19d0*/  UMOV UR11, UR19 ;  /* 0x00000013000b7c82 */ /* 0x000fe20008000000 */
[----:B------:R-:W-:Y:S03]  /*19e0*/  UMOV UR12, UR36 ;  /* 0x00000024000c7c82 */ /* 0x000fe60008000000 */
[----:B------:R-:W-:Y:S01]  /*19f0*/  UTMALDG.3D [UR16], [UR22], desc[UR6] ;  /* 0x00000610160075b4 */ /* 0x000fe20008011000 */
[----:B------:R-:W-:Y:S01]  /*1a00*/  UIADD3 UR21, UPT, UPT, UR21, 0x1, URZ ;  /* 0x0000000115157890 */ /* 0x000fe2000fffe0ff */
[----:B------:R-:W-:Y:S01]  /*1a10*/  UMOV UR9, UR33 ;  /* 0x0000002100097c82 */ /* 0x000fe20008000000 */
[----:B------:R-:W-:Y:S02]  /*1a20*/  UMOV UR10, UR26 ;  /* 0x0000001a000a7c82 */ /* 0x000fe40008000000 */
[----:B------:R-:W-:Y:S01]  /*1a30*/  UISETP.NE.AND UP0, UPT, UR21, UR30, UPT ;  /* 0x0000001e1500728c */ /* 0x000fe2000bf05270 */
[----:B------:R-:W-:Y:S01]  /*1a40*/  UMOV UR13, UR30 ;  /* 0x0000001e000d7c82 */ /* 0x000fe20008000000 */
[----:B------:R1:W-:Y:S02]  /*1a50*/  UTMALDG.3D [UR8], [UR22], desc[UR6] ;  /* 0x00000608160075b4 */ /* 0x0003e40008011000 */
[----:B-1----:R-:W-:Y:S05]  /*1a60*/  UMOV UR6, UR29 ;  /* 0x0000001d00067c82 */ /* 0x002fea0008000000 */
[----:B---3--:R-:W-:Y:S05]  /*1a70*/  BRA.U UP0, `(.L_x_25) ;  /* 0xfffffffd00307547 */ /* 0x008fea000b83ffff */
.L_x_20:
[----:B------:R-:W-:Y:S01]  /*1a80*/  ULEA UR6, UR29, UR4, 0x3 ;  /* 0x000000041d067291 */ /* 0x000fe2000f8e18ff */
[----:B-1----:R-:W-:Y:S01]  /*1a90*/  SHF.L.U32 R0, R12, 0x1f, RZ ;  /* 0x0000001f0c007819 */ /* 0x002fe200000006ff */
[----:B------:R-:W-:Y:S01]  /*1aa0*/  @!P1 SYNCS.ARRIVE.TRANS64.A1T0 RZ, [UR4+0x48], RZ ;  /* 0x000048ffffff99a7 */ /* 0x000fe20008100004 */
[----:B------:R-:W-:-:S06]  /*1ab0*/  UISETP.GT.AND UP0, UPT, UR44, UR43, UPT ;  /* 0x0000002b2c00728c */ /* 0x000fcc000bf04270 */
[----:B--2-4-:R1:W2:Y:S03]  /*1ac0*/  SYNCS.PHASECHK.TRANS64.TRYWAIT P0, [UR6+0x18], R0 ;  /* 0x00001800ff0075a7 */ /* 0x0142a60008001106 */
[----:B------:R-:W-:Y:S05]  /*1ad0*/  BRA.U !UP0, `(.L_x_26) ;  /* 0x0000000108d47547 */ /* 0x000fea000b800000 */
[----:B------:R-:W-:Y:S01]  /*1ae0*/  UIADD3 UR21, UPT, UPT, UR45, UR13, URZ ;  /* 0x0000000d2d157290 */ /* 0x000fe2000fffe0ff */
[----:B------:R-:W-:-:S11]  /*1af0*/  UMOV UR6, UR29 ;  /* 0x0000001d00067c82 */ /* 0x000fd60008000000 */
.L_x_31:
[----:B--2---:R-:W-:Y:S01]  /*1b00*/  @!P3 MOV R2, 0xf000 ;  /* 0x0000f0000002b802 */ /* 0x004fe20000000f00 */
[----:B------:R-:W-:Y:S01]  /*1b10*/  ULEA UR33, UR6, UR4, 0x3 ;  /* 0x0000000406217291 */ /* 0x000fe2000f8e18ff */
[----:B--2-4-:R-:W-:Y:S11]  /*1b20*/  @P0 BRA `(.L_x_27) ;  /* 0x00000000000c0947 */ /* 0x014ff60003800000 */
[----:B------:R-:W-:Y:S04]  /*1b30*/  SHF.L.U32 R3, R12, 0x1f, RZ ;  /* 0x0000001f0c037819 */ /* 0x000fe800000006ff */
[----:B------:R-:W2:Y:S02]  /*1b40*/  SYNCS.PHASECHK.TRANS64.TRYWAIT P0, [UR33+0x18], R3 ;  /* 0x00001803ff0075a7 */ /* 0x000ea40008001121 */
[----:B--2---:R-:W-:Y:S05]  /*1b50*/  @!P0 BRA `(.L_x_28) ;  /* 0x0000006c00c48947 */ /* 0x004fea0003800000 */
.L_x_27:
[----:B------:R2:W-:Y:S01]  /*1b60*/  @!P3 SYNCS.ARRIVE.TRANS64 RZ, [UR33], R2 ;  /* 0x00000002ffffb9a7 */ /* 0x0005e20008000021 */
[----:B------:R-:W-:Y:S04]  /*1b70*/  BSSY.RECONVERGENT B0, `(.L_x_29) ;  /* 0x0000003000007945 */ /* 0x000fe80003800200 */
[----:B------:R-:W-:Y:S05]  /*1b80*/  @P2 BRA `(.L_x_30) ;  /* 0x0000000000042947 */ /* 0x000fea0003800000 */
[----:B------:R-:W-:Y:S05]  /*1b90*/  BPT.TRAP 0x1 ;  /* 0x000000040000795c */ /* 0x000fea0000300000 */
.L_x_30:
[----:B------:R-:W-:Y:S05]  /*1ba0*/  BSYNC.RECONVERGENT B0 ;  /* 0x0000000000007941 */ /* 0x000fea0003800200 */
.L_x_29:
        /* <DEDUP_REMOVED lines=33> */
[----:B------:R-:W-:Y:S01]  /*1dc0*/  UMOV UR9, UR33 ;  /* 0x0000002100097c82 */ /* 0x000fe20008000000 */
[----:B------:R-:W-:Y:S01]  /*1dd0*/  UMOV UR10, UR26 ;  /* 0x0000001a000a7c82 */ /* 0x000fe20008000000 */
[----:B------:R-:W-:Y:S04]  /*1de0*/  UIADD3 UR13, UPT, UPT, UR13, 0x1, URZ ;  /* 0x000000010d0d7890 */ /* 0x000fe8000fffe0ff */
[----:B------:R-:W-:Y:S01]  /*1df0*/  UISETP.NE.AND UP0, UPT, UR13, UR21, UPT ;  /* 0x000000150d00728c */ /* 0x000fe2000bf05270 */
[----:B------:R1:W-:Y:S02]  /*1e00*/  UTMALDG.3D [UR8], [UR22], desc[UR6] ;  /* 0x00000608160075b4 */ /* 0x0003e40008011000 */
[----:B-1----:R-:W-:Y:S06]  /*1e10*/  UMOV UR6, UR29 ;  /* 0x0000001d00067c82 */ /* 0x002fec0008000000 */
[----:B---3--:R-:W-:Y:S05]  /*1e20*/  BRA.U UP0, `(.L_x_31) ;  /* 0xfffffffd00347547 */ /* 0x008fea000b83ffff */
.L_x_26:
[C---:B------:R-:W-:Y:S01]  /*1e30*/  LEA R3, R11.reuse, UR4, 0x3 ;  /* 0x000000040b037c11 */ /* 0x040fe2000f8e18ff */
[----:B------:R-:W-:Y:S01]  /*1e40*/  NOP ;  /* 0x0000000000007918 */ /* 0x000fe20000000000 */
[----:B-1----:R-:W-:Y:S02]  /*1e50*/  SHF.L.U32 R0, R10, 0x1f, RZ ;  /* 0x0000001f0a007819 */ /* 0x002fe400000006ff */
[----:B------:R-:W-:Y:S02]  /*1e60*/  LEA R5, R11, UR4, 0x4 ;  /* 0x000000040b057c11 */ /* 0x000fe4000f8e20ff */
[----:B--2-4-:R-:W1:Y:S02]  /*1e70*/  SYNCS.PHASECHK.TRANS64.TRYWAIT P0, [R3+URZ+0x50], R0 ;  /* 0x00005000030075a7 */ /* 0x014e6400080011ff */
[----:B-1----:R-:W-:Y:S05]  /*1e80*/  @!P0 BRA `(.L_x_32) ;  /* 0x0000006c00108947 */ /* 0x002fea0003800000 */
.L_x_98:
[----:B------:R-:W2:Y:S01]  /*1e90*/  LDS.128 R4, [R5+0xe0] ;  /* 0x0000e00005047984 */ /* 0x000ea20000000c00 */
[----:B------:R-:W-:Y:S01]  /*1ea0*/  UISETP.GE.AND UP0, UPT, UR41, 0x1, UPT ;  /* 0x000000012900788c */ /* 0x000fe2000bf06270 */
[----:B------:R-:W-:Y:S01]  /*1eb0*/  @!PT LDS RZ, [RZ] ;  /* 0x00000000fffff984 */ /* 0x000fe20000000800 */
[----:B------:R-:W-:Y:S01]  /*1ec0*/  @!PT LDS RZ, [RZ] ;  /* 0x00000000fffff984 */ /* 0x000fe20000000800 */
[----:B------:R-:W-:Y:S01]  /*1ed0*/  @!PT LDS RZ, [RZ] ;  /* 0x00000000fffff984 */ /* 0x000fe20000000800 */
[----:B------:R-:W-:Y:S01]  /*1ee0*/  @!PT LDS RZ, [RZ] ;  /* 0x00000000fffff984 */ /* 0x000fe20000000800 */
[----:B------:R3:W-:Y:S06]  /*1ef0*/  MEMBAR.ALL.CTA ;  /* 0x0000000000007992 */ /* 0x0007ec0000008000 */
[----:B---3--:R-:W3:Y:S01]  /*1f00*/  FENCE.VIEW.ASYNC.S ;  /* 0x00000000000073c6 */ /* 0x008ee20000000000 */
[----:B--2---:R-:W-:-:S13]  /*1f10*/  LOP3.LUT P0, RZ, R6, 0x1, RZ, 0xc0, !PT ;  /* 0x0000000106ff7812 */ /* 0x004fda000780c0ff */
[----:B---3--:R-:W-:Y:S01]  /*1f20*/  VOTEU.ANY UP1, P0 ;  /* 0x0000000000ff7886 */ /* 0x008fe20000020100 */
[----:B------:R-:W-:-:S13]  /*1f30*/  PLOP3.LUT P0, PT, PT, PT, UP1, 0x80, 0x8 ;  /* 0x000000000008781c */ /* 0x000fda0003f0f018 */
[----:B-1----:R-:W-:Y:S02]  /*1f40*/  @P0 LOP3.LUT R0, R5, 0xffff, RZ, 0xc0, !PT ;  /* 0x0000ffff05000812 */ /* 0x002fe400078ec0ff */
[----:B------:R-:W-:Y:S02]  /*1f50*/  @P0 MOV R2, R4 ;  /* 0x0000000400020202 */ /* 0x000fe40000000f00 */
[----:B------:R-:W-:Y:S01]  /*1f60*/  @P0 R2UR UR7, R0 ;  /* 0x00000000000702ca */ /* 0x000fe200000e0000 */
[----:B------:R-:W-:Y:S01]  /*1f70*/  VIADD R0, R3, 0x60 ;  /* 0x0000006003007836 */ /* 0x000fe20000000000 */
[----:B------:R-:W-:Y:S02]  /*1f80*/  @P0 SHF.R.U32.HI R4, RZ, 0x10, R5 ;  /* 0x00000010ff040819 */ /* 0x000fe40000011605 */
[----:B------:R-:W-:Y:S02]  /*1f90*/  @P0 R2UR UR8, R2 ;  /* 0x00000000020802ca */ /* 0x000fe400000e0000 */
[----:B------:R-:W-:-:S02]  /*1fa0*/  PRMT R0, RZ, 0x654, R0 ;  /* 0x00000654ff007816 */ /* 0x000fc40000000000 */
[----:B------:R-:W-:Y:S02]  /*1fb0*/  @P0 R2UR UR6, R4 ;  /* 0x00000000040602ca */ /* 0x000fe400000e0000 */
[----:B------:R1:W-:Y:S03]  /*1fc0*/  SYNCS.ARRIVE.TRANS64.RED.A1T0 RZ, [R0+URZ], RZ ;  /* 0x000000ff00ff79a7 */ /* 0x0003e600081004ff */
[----:B------:R-:W-:-:S04]  /*1fd0*/  @UP1 UMOV UR31, UR7 ;  /* 0x00000007001f1c82 */ /* 0x000fc80008000000 */
[----:B------:R-:W-:-:S04]  /*1fe0*/  @UP1 UMOV UR37, UR8 ;  /* 0x0000000800251c82 */ /* 0x000fc80008000000 */
[----:B------:R-:W-:Y:S01]  /*1ff0*/  @UP1 UMOV UR36, UR6 ;  /* 0x0000000600241c82 */ /* 0x000fe20008000000 */
[----:B------:R-:W-:Y:S05]  /*2000*/  BRA.U !UP0, `(.L_x_33) ;  /* 0x0000000108d47547 */ /* 0x000fea000b800000 */
[----:B------:R-:W2:Y:S01]  /*2010*/  LDCU.128 UR16, c[0x0][0xb10] ;  /* 0x00016200ff1077ac */ /* 0x000ea20008000c00 */
[----:B------:R-:W3:Y:S01]  /*2020*/  LDCU UR23, c[0x0][0xb20] ;  /* 0x00016400ff1777ac */ /* 0x000ee20008000800 */
[----:B------:R-:W4:Y:S01]  /*2030*/  LDCU UR22, c[0x0][0xb0c] ;  /* 0x00016180ff1677ac */ /* 0x000f220008000800 */
[----:B------:R-:W5:Y:S01]  /*2040*/  LDCU.64 UR10, c[0x0][0xb28] ;  /* 0x00016500ff0a77ac */ /* 0x000f620008000a00 */
[----:B------:R-:W-:Y:S02]  /*2050*/  UISETP.NE.AND UP3, UPT, UR41, 0x1, UPT ;  /* 0x000000012900788c */ /* 0x000fe4000bf65270 */
[----:B--2---:R-:W-:Y:S02]  /*2060*/  UIMAD.WIDE.U32 UR6, UR40, UR19, URZ ;  /* 0x00000013280672a5 */ /* 0x004fe4000f8e00ff */
[----:B------:R-:W-:Y:S02]  /*2070*/  UIMAD.WIDE.U32 UR8, UR42, UR16, URZ ;  /* 0x000000102a0872a5 */ /* 0x000fe4000f8e00ff */
[----:B------:R-:W-:-:S02]  /*2080*/  UISETP.NE.AND UP0, UPT, UR18, 0x1, UPT ;  /* 0x000000011200788c */ /* 0x000fc4000bf05270 */
[----:B------:R-:W-:Y:S01]  /*2090*/  UIMAD.WIDE.U32 UR20, UR31, UR19, URZ ;  /* 0x000000131f1472a5 */ /* 0x000fe2000f8e00ff */
[----:B------:R-:W-:Y:S01]  /*20a0*/  UMOV UR6, UR7 ;  /* 0x0000000700067c82 */ /* 0x000fe20008000000 */
[----:B----4-:R-:W-:Y:S02]  /*20b0*/  UISETP.NE.AND UP2, UPT, UR22, 0x1, UPT ;  /* 0x000000011600788c */ /* 0x010fe4000bf45270 */
[----:B---3--:R-:W-:Y:S02]  /*20c0*/  USHF.R.U32.HI UR7, URZ, UR23, UR6 ;  /* 0x00000017ff077299 */ /* 0x008fe40008011606 */
[----:B------:R-:W-:Y:S01]  /*20d0*/  UIMAD.WIDE.U32 UR14, UR37, UR16, URZ ;  /* 0x00000010250e72a5 */ /* 0x000fe2000f8e00ff */
[----:B------:R-:W-:Y:S01]  /*20e0*/  UMOV UR6, UR9 ;  /* 0x0000000900067c82 */ /* 0x000fe20008000000 */
[----:B------:R-:W-:Y:S02]  /*20f0*/  USEL UR7, UR40, UR7, !UP0 ;  /* 0x0000000728077287 */ /* 0x000fe4000c000000 */
[----:B------:R-:W-:-:S02]  /*2100*/  USHF.R.U32.HI UR6, URZ, UR17, UR6 ;  /* 0x00000011ff067299 */ /* 0x000fc40008011606 */
[----:B-----5:R-:W-:Y:S02]  /*2110*/  UIMAD.WIDE.U32 UR12, UR7, UR10, URZ ;  /* 0x0000000a070c72a5 */ /* 0x020fe4000f8e00ff */
[----:B------:R-:W-:Y:S01]  /*2120*/  USEL UR8, UR42, UR6, !UP2 ;  /* 0x000000062a087287 */ /* 0x000fe2000d000000 */
[----:B------:R-:W-:Y:S02]  /*2130*/  UMOV UR14, UR15 ;  /* 0x0000000f000e7c82 */ /* 0x000fe40008000000 */
[----:B------:R-:W-:Y:S01]  /*2140*/  UMOV UR6, UR21 ;  /* 0x0000001500067c82 */ /* 0x000fe20008000000 */
[----:B------:R-:W-:Y:S01]  /*2150*/  UIMAD.WIDE.U32 UR20, UR8, UR10, URZ ;  /* 0x0000000a081472a5 */ /* 0x000fe2000f8e00ff */
[----:B------:R-:W-:Y:S01]  /*2160*/  UMOV UR12, UR13 ;  /* 0x0000000d000c7c82 */ /* 0x000fe20008000000 */
[----:B------:R-:W-:Y:S02]  /*2170*/  USHF.R.U32.HI UR6, URZ, UR23, UR6 ;  /* 0x00000017ff067299 */ /* 0x000fe40008011606 */
[----:B------:R-:W-:-:S03]  /*2180*/  @UP3 USHF.R.U32.HI UR7, URZ, UR11, UR12 ;  /* 0x0000000bff073299 */ /* 0x000fc6000801160c */
[----:B------:R-:W-:Y:S01]  /*2190*/  UMOV UR20, UR21 ;  /* 0x0000001500147c82 */ /* 0x000fe20008000000 */
[----:B------:R-:W-:Y:S02]  /*21a0*/  USHF.R.U32.HI UR17, URZ, UR17, UR14 ;  /* 0x00000011ff117299 */ /* 0x000fe4000801160e */
[----:B------:R-:W-:Y:S02]  /*21b0*/  USEL UR6, UR31, UR6, !UP0 ;  /* 0x000000061f067287 */ /* 0x000fe4000c000000 */
[----:B------:R-:W-:Y:S02]  /*21c0*/  @UP3 USHF.R.U32.HI UR8, URZ, UR11, UR20 ;  /* 0x0000000bff083299 */ /* 0x000fe40008011614 */
[----:B------:R-:W-:Y:S02]  /*21d0*/  UIMAD UR9, UR41, UR7, URZ ;  /* 0x00000007290972a4 */ /* 0x000fe4000f8e02ff */
[----:B------:R-:W-:Y:S02]  /*21e0*/  USEL UR7, UR37, UR17, !UP2 ;  /* 0x0000001125077287 */ /* 0x000fe4000d000000 */
[----:B------:R-:W-:-:S02]  /*21f0*/  UIMAD UR12, UR41, UR8, URZ ;  /* 0x00000008290c72a4 */ /* 0x000fc4000f8e02ff */
[----:B------:R-:W-:Y:S02]  /*2200*/  UISETP.GE.AND UP0, UPT, UR6, UR9, UPT ;  /* 0x000000090600728c */ /* 0x000fe4000bf06270 */
[----:B------:R-:W-:Y:S02]  /*2210*/  UIMAD.WIDE.U32 UR14, UR6, UR10, URZ ;  /* 0x0000000a060e72a5 */ /* 0x000fe4000f8e00ff */
[----:B------:R-:W-:Y:S02]  /*2220*/  UISETP.GE.OR UP0, UPT, UR7, UR12, UP0 ;  /* 0x0000000c0700728c */ /* 0x000fe40008706670 */
[----:B------:R-:W-:Y:S02]  /*2230*/  UIMAD.WIDE.U32 UR12, UR7, UR10, URZ ;  /* 0x0000000a070c72a5 */ /* 0x000fe4000f8e00ff */
[----:B------:R-:W-:Y:S01]  /*2240*/  UIADD3 UR14, UPT, UPT, -UR6, URZ, URZ ;  /* 0x000000ff060e7290 */ /* 0x000fe2000fffe1ff */
[----:B------:R-:W-:Y:S01]  /*2250*/  UMOV UR10, UR15 ;  /* 0x0000000f000a7c82 */ /* 0x000fe20008000000 */
[----:B------:R-:W-:-:S02]  /*2260*/  UIADD3 UR12, UPT, UPT, -UR7, URZ, URZ ;  /* 0x000000ff070c7290 */ /* 0x000fc4000fffe1ff */
        /* <DEDUP_REMOVED lines=15> */
.L_x_33:
[----:B------:R-:W2:Y:S02]  /*2360*/  LDCU UR6, c[0x0][0xb30] ;  /* 0x00016600ff0677ac */ /* 0x000ea40008000800 */
[----:B--2---:R-:W-:-:S09]  /*2370*/  UISETP.NE.AND UP0, UPT, UR6, 0x1, UPT ;  /* 0x000000010600788c */ /* 0x004fd2000bf05270 */
[----:B------:R-:W-:Y:S05]  /*2380*/  BRA.U UP0, `(.L_x_34) ;  /* 0x0000000100447547 */ /* 0x000fea000b800000 */
[----:B------:R-:W2:Y:S01]  /*2390*/  LDCU.128 UR12, c[0x0][0xb10] ;  /* 0x00016200ff0c77ac */ /* 0x000ea20008000c00 */
[----:B------:R-:W3:Y:S01]  /*23a0*/  LDCU UR10, c[0x0][0xb0c] ;  /* 0x00016180ff0a77ac */ /* 0x000ee20008000800 */
[----:B------:R-:W4:Y:S01]  /*23b0*/  LDCU UR11, c[0x0][0xb20] ;  /* 0x00016400ff0b77ac */ /* 0x000f220008000800 */
[----:B--2---:R-:W-:Y:S02]  /*23c0*/  UIMAD.WIDE.U32 UR8, UR37, UR12, URZ ;  /* 0x0000000c250872a5 */ /* 0x004fe4000f8e00ff */
[----:B------:R-:W-:Y:S02]  /*23d0*/  UIMAD.WIDE.U32 UR6, UR31, UR15, URZ ;  /* 0x0000000f1f0672a5 */ /* 0x000fe4000f8e00ff */
[----:B---3--:R-:W-:Y:S02]  /*23e0*/  UISETP.NE.AND UP2, UPT, UR10, 0x1, UPT ;  /* 0x000000010a00788c */ /* 0x008fe4000bf45270 */
[----:B------:R-:W-:Y:S01]  /*23f0*/  UISETP.NE.AND UP0, UPT, UR14, 0x1, UPT ;  /* 0x000000010e00788c */ /* 0x000fe2000bf05270 */
[----:B------:R-:W-:-:S02]  /*2400*/  UMOV UR8, UR9 ;  /* 0x0000000900087c82 */ /* 0x000fc40008000000 */
[----:B------:R-:W-:Y:S01]  /*2410*/  UMOV UR6, UR7 ;  /* 0x0000000700067c82 */ /* 0x000fe20008000000 */
[----:B------:R-:W-:Y:S02]  /*2420*/  USHF.R.U32.HI UR8, URZ, UR13, UR8 ;  /* 0x0000000dff087299 */ /* 0x000fe40008011608 */
[----:B----4-:R-:W-:Y:S02]  /*2430*/  USHF.R.U32.HI UR6, URZ, UR11, UR6 ;  /* 0x0000000bff067299 */ /* 0x010fe40008011606 */
[----:B------:R-:W-:Y:S02]  /*2440*/  USEL UR7, UR37, UR8, !UP2 ;  /* 0x0000000825077287 */ /* 0x000fe4000d000000 */
[----:B------:R-:W-:-:S04]  /*2450*/  USEL UR6, UR31, UR6, !UP0 ;  /* 0x000000061f067287 */ /* 0x000fc8000c000000 */
[----:B------:R-:W-:Y:S02]  /*2460*/  UIADD3 UR8, UPT, UPT, UR7, -UR6, URZ ;  /* 0x8000000607087290 */ /* 0x000fe4000fffe0ff */
[----:B------:R-:W-:Y:S02]  /*2470*/  UIADD3 UR6, UPT, UPT, -UR7, UR6, URZ ;  /* 0x0000000607067290 */ /* 0x000fe4000fffe1ff */
[----:B------:R-:W-:Y:S02]  /*2480*/  UIMAD UR31, UR8, UR14, UR31 ;  /* 0x0000000e081f72a4 */ /* 0x000fe4000f8e021f */
[----:B------:R-:W-:-:S12]  /*2490*/  UIMAD UR37, UR6, UR10, UR37 ;  /* 0x0000000a062572a4 */ /* 0x000fd8000f8e0225 */
.L_x_34:
[----:B------:R-:W-:Y:S01]  /*24a0*/  VIADD R11, R11, 0x1 ;  /* 0x000000010b0b7836 */ /* 0x000fe20000000000 */
[----:B------:R-:W-:Y:S02]  /*24b0*/  R2UR UR7, R251 ;  /* 0x00000000fb0772ca */ /* 0x000fe400000e0000 */
[----:B------:R-:W-:Y:S02]  /*24c0*/  R2UR UR6, R250 ;  /* 0x00000000fa0672ca */ /* 0x000fe400000e0000 */
[C---:B------:R-:W-:Y:S02]  /*24d0*/  ISETP.NE.AND P0, PT, R11.reuse, 0x2, PT ;  /* 0x000000020b00780c */ /* 0x040fe40003f05270 */
[----:B------:R-:W-:Y:S02]  /*24e0*/  PLOP3.LUT P1, PT, PT, PT, PT, 0x80, 0x8 ;  /* 0x000000000008781c */ /* 0x000fe40003f2f070 */
[----:B------:R-:W-:Y:S02]  /*24f0*/  SEL R3, RZ, 0x1, P0 ;  /* 0x00000001ff037807 */ /* 0x000fe40000000000 */
[----:B------:R-:W-:-:S02]  /*2500*/  SEL R11, R11, RZ, P0 ;  /* 0x000000ff0b0b7207 */ /* 0x000fc40000000000 */
[----:B------:R-:W-:Y:S01]  /*2510*/  LOP3.LUT R10, R10, R3, RZ, 0x3c, !PT ;  /* 0x000000030a0a7212 */ /* 0x000fe200078e3cff */
[----:B------:R-:W-:Y:S02]  /*2520*/  UIADD3 UR49, UPT, UPT, UR37, UR7, URZ ;  /* 0x0000000725317290 */ /* 0x000fe4000fffe0ff */
[----:B------:R-:W-:Y:S01]  /*2530*/  UIADD3 UR50, UPT, UPT, UR31, UR6, URZ ;  /* 0x000000061f327290 */ /* 0x000fe2000fffe0ff */
[----:B------:R-:W-:Y:S11]  /*2540*/  BRA.U UP1, `(.L_x_35) ;  /* 0xfffffff1010c7547 */ /* 0x000ff6000b83ffff */
[----:B------:R-:W-:Y:S01]  /*2550*/  UIADD3 UR6, UPT, UPT, UR4, 0x18, URZ ;  /* 0x0000001804067890 */ /* 0x000fe2000fffe0ff */
[----:B------:R-:W-:-:S03]  /*2560*/  SHF.L.U32 R3, R12, 0x1f, RZ ;  /* 0x0000001f0c037819 */ /* 0x000fc600000006ff */
[----:B------:R-:W-:-:S09]  /*2570*/  ULEA UR4, UR29, UR6, 0x3 ;  /* 0x000000061d047291 */ /* 0x000fd2000f8e18ff */
[----:B------:R-:W2:Y:S02]  /*2580*/  SYNCS.PHASECHK.TRANS64.TRYWAIT P0, [UR4], R3 ;  /* 0x00000003ff0075a7 */ /* 0x000ea40008001104 */
[----:B--2---:R-:W-:Y:S05]  /*2590*/  @!P0 BRA `(.L_x_36) ;  /* 0x0000006400608947 */ /* 0x004fea0003800000 */
.L_x_100:
[----:B------:R-:W-:-:S04]  /*25a0*/  UIADD3 UR4, UPT, UPT, UR29, 0x1, URZ ;  /* 0x000000011d047890 */ /* 0x000fc8000fffe0ff */
[----:B------:R-:W-:-:S04]  /*25b0*/  UISETP.NE.AND UP0, UPT, UR4, 0x3, UPT ;  /* 0x000000030400788c */ /* 0x000fc8000bf05270 */
[----:B------:R-:W-:Y:S02]  /*25c0*/  USEL UR7, URZ, 0x1, UP0 ;  /* 0x00000001ff077887 */ /* 0x000fe40008000000 */
[----:B------:R-:W-:-:S04]  /*25d0*/  USEL UR4, UR4, URZ, UP0 ;  /* 0x000000ff04047287 */ /* 0x000fc80008000000 */
[----:B------:R-:W-:Y:S01]  /*25e0*/  ULEA UR5, UR4, UR6, 0x3 ;  /* 0x0000000604057291 */ /* 0x000fe2000f8e18ff */
[----:B------:R-:W-:-:S04]  /*25f0*/  LOP3.LUT R12, R12, UR7, RZ, 0x3c, !PT ;  /* 0x000000070c0c7c12 */ /* 0x000fc8000f8e3cff */
[----:B-1----:R-:W-:-:S04]  /*2600*/  SHF.L.U32 R3, R12, 0x1f, RZ ;  /* 0x0000001f0c037819 */ /* 0x002fc800000006ff */
[----:B------:R-:W1:Y:S02]  /*2610*/  SYNCS.PHASECHK.TRANS64.TRYWAIT P0, [UR5], R3 ;  /* 0x00000003ff0075a7 */ /* 0x000e640008001105 */
[----:B-1----:R-:W-:Y:S05]  /*2620*/  @!P0 BRA `(.L_x_37) ;  /* 0x0000006400548947 */ /* 0x002fea0003800000 */
.L_x_102:
[----:B------:R-:W-:-:S04]  /*2630*/  UIADD3 UR4, UPT, UPT, UR4, 0x1, URZ ;  /* 0x0000000104047890 */ /* 0x000fc8000fffe0ff */
[----:B------:R-:W-:-:S04]  /*2640*/  UISETP.NE.AND UP0, UPT, UR4, 0x3, UPT ;  /* 0x000000030400788c */ /* 0x000fc8000bf05270 */
[----:B------:R-:W-:Y:S02]  /*2650*/  USEL UR5, URZ, 0x1, UP0 ;  /* 0x00000001ff057887 */ /* 0x000fe40008000000 */
[----:B------:R-:W-:-:S04]  /*2660*/  USEL UR4, UR4, URZ, UP0 ;  /* 0x000000ff04047287 */ /* 0x000fc80008000000 */
[----:B------:R-:W-:Y:S01]  /*2670*/  ULEA UR4, UR4, UR6, 0x3 ;  /* 0x0000000604047291 */ /* 0x000fe2000f8e18ff */
[----:B-1----:R-:W-:-:S04]  /*2680*/  LOP3.LUT R3, R12, UR5, RZ, 0x3c, !PT ;  /* 0x000000050c037c12 */ /* 0x002fc8000f8e3cff */
[----:B------:R-:W-:Y:S01]  /*2690*/  SHF.L.U32 R3, R3, 0x1f, RZ ;  /* 0x0000001f03037819 */ /* 0x000fe200000006ff */
[----:B------:R-:W-:-:S07]  /*26a0*/  IMAD.U32 R0, RZ, RZ, UR4 ;  /* 0x00000004ff007e24 */ /* 0x000fce000f8e00ff */
.L_x_38:
[----:B-1----:R1:W2:Y:S02]  /*26b0*/  SYNCS.PHASECHK.TRANS64.TRYWAIT P0, [R0+URZ], R3 ;  /* 0x00000003000075a7 */ /* 0x0022a400080011ff */
[----:B--2---:R-:W-:Y:S05]  /*26c0*/  @!P0 NANOSLEEP.SYNCS 0x989680 ;  /* 0x009896800000895d */ /* 0x004fea0003900000 */
[----:B------:R-:W2:Y:S02]  /*26d0*/  @!P0 SYNCS.PHASECHK.TRANS64 P0, [R0+URZ], R3 ;  /* 0x00000003000085a7 */ /* 0x000ea400080010ff */
[----:B--2---:R-:W-:Y:S05]  /*26e0*/  @P0 EXIT ;  /* 0x000000000000094d */ /* 0x004fea0003800000 */
[----:B------:R-:W-:Y:S05]  /*26f0*/  BRA `(.L_x_38) ;  /* 0xfffffffc00ec7947 */ /* 0x000fea000383ffff */
.L_x_17:
[----:B------:R-:W-:-:S04]  /*2700*/  UISETP.NE.AND UP0, UPT, UR5, URZ, UPT ;  /* 0x000000ff0500728c */ /* 0x000fc8000bf05270 */
[----:B------:R-:W-:-:S09]  /*2710*/  UISETP.NE.OR UP0, UPT, UR22, 0x1, UP0 ;  /* 0x000000011600788c */ /* 0x000fd20008705670 */
[----:B------:R-:W-:Y:S05]  /*2720*/  BRA.U UP0, `(.L_x_39) ;  /* 0x00000005004c7547 */ /* 0x000fea000b800000 */
[----:B------:R-:W-:Y:S01]  /*2730*/  HFMA2 R10, -RZ, RZ, 0, 0 ;  /* 0x00000000ff0a7431 */ /* 0x000fe200000001ff */
[----:B------:R-:W-:Y:S01]  /*2740*/  UMOV UR6, 0x400 ;  /* 0x0000040000067882 */ /* 0x000fe20000000000 */
[----:B------:R-:W-:Y:S01]  /*2750*/  ISETP.NE.AND P2, PT, R235, RZ, PT ;  /* 0x000000ffeb00720c */ /* 0x000fe20003f45270 */
[----:B------:R-:W-:Y:S01]  /*2760*/  IMAD.MOV.U32 R11, RZ, RZ, 0x1 ;  /* 0x00000001ff0b7424 */ /* 0x000fe200078e00ff */
[----:B------:R-:W-:Y:S01]  /*2770*/  CS2R R8, SRZ ;  /* 0x0000000000087805 */ /* 0x000fe2000001ff00 */
[----:B------:R-:W-:Y:S01]  /*2780*/  IMAD.MOV.U32 R3, RZ, RZ, RZ ;  /* 0x000000ffff037224 */ /* 0x000fe200078e00ff */
[----:B------:R-:W-:-:S03]  /*2790*/  ULEA UR6, UR5, UR6, 0x18 ;  /* 0x0000000605067291 */ /* 0x000fc6000f8ec0ff */
[----:B------:R-:W-:-:S09]  /*27a0*/  UMOV UR5, URZ ;  /* 0x000000ff00057c82 */ /* 0x000fd20008000000 */
.L_x_43:
[----:B------:R-:W-:Y:S02]  /*27b0*/  LEA R0, R3, UR6, 0x3 ;  /* 0x0000000603007c11 */ /* 0x000fe4000f8e18ff */
[----:B------:R-:W-:-:S03]  /*27c0*/  SHF.L.U32 R5, R8, 0x1f, RZ ;  /* 0x0000001f08057819 */ /* 0x000fc600000006ff */
[----:B------:R-:W-:Y:S01]  /*27d0*/  VIADD R4, R0, 0xc0 ;  /* 0x000000c000047836 */ /* 0x000fe20000000000 */
[----:B------:R-:W2:Y:S02]  /*27e0*/  SYNCS.PHASECHK.TRANS64.TRYWAIT P0, [R0+URZ+0xb0], R5 ;  /* 0x0000b005000075a7 */ /* 0x000ea400080011ff */
[----:B--2---:R-:W-:Y:S05]  /*27f0*/  @!P0 BRA `(.L_x_40) ;  /* 0x0000006000f88947 */ /* 0x004fea0003800000 */
.L_x_103:
[----:B------:R-:W-:Y:S01]  /*2800*/  ULEA UR4, UR5, UR6, 0x3 ;  /* 0x0000000605047291 */ /* 0x000fe2000f8e18ff */
[----:B------:R-:W-:Y:S01]  /*2810*/  PRMT R4, RZ, 0x654, R4 ;  /* 0x00000654ff047816 */ /* 0x000fe20000000004 */
[----:B--2---:R-:W-:Y:S01]  /*2820*/  @!P2 IMAD.MOV.U32 R5, RZ, RZ, 0x10 ;  /* 0x00000010ff05a424 */ /* 0x004fe200078e00ff */
[----:B------:R-:W-:Y:S01]  /*2830*/  SHF.L.U32 R7, R11, 0x1f, RZ ;  /* 0x0000001f0b077819 */ /* 0x000fe200000006ff */
[----:B------:R-:W-:Y:S01]  /*2840*/  UIADD3 UR7, UPT, UPT, UR4, 0x50, URZ ;  /* 0x0000005004077890 */ /* 0x000fe2000fffe0ff */
[----:B------:R2:W-:Y:S05]  /*2850*/  SYNCS.ARRIVE.TRANS64.RED.A1T0 RZ, [R4+URZ], RZ ;  /* 0x000000ff04ff79a7 */ /* 0x0005ea00081004ff */
[----:B------:R-:W-:Y:S01]  /*2860*/  IMAD.U32 R0, RZ, RZ, UR7 ;  /* 0x00000007ff007e24 */ /* 0x000fe2000f8e00ff */
[----:B------:R-:W3:Y:S04]  /*2870*/  SYNCS.PHASECHK.TRANS64.TRYWAIT P0, [UR4+0x60], R7 ;  /* 0x00006007ff0075a7 */ /* 0x000ee80008001104 */
[----:B------:R-:W-:Y:S01]  /*2880*/  PRMT R13, R235, 0x654, R0 ;  /* 0x00000654eb0d7816 */ /* 0x000fe20000000000 */
[----:B--23--:R-:W-:Y:S06]  /*2890*/  @!P0 BRA `(.L_x_41) ;  /* 0x0000006000e48947 */ /* 0x00cfec0003800000 */
.L_x_105:
[----:B------:R-:W-:Y:S01]  /*28a0*/  ULEA UR8, UR5, UR6, 0x4 ;  /* 0x0000000605087291 */ /* 0x000fe2000f8e20ff */
[----:B------:R-:W-:Y:S01]  /*28b0*/  SEL R2, R13, R2, !P2 ;  /* 0x000000020d027207 */ /* 0x000fe20005000000 */
[----:B------:R-:W-:Y:S01]  /*28c0*/  UIADD3 UR9, UPT, UPT, UR4, 0x50, URZ ;  /* 0x0000005004097890 */ /* 0x000fe2000fffe0ff */
[----:B--2---:R-:W-:Y:S01]  /*28d0*/  LEA R0, R10, UR6, 0x3 ;  /* 0x000000060a007c11 */ /* 0x004fe2000f8e18ff */
[----:B------:R-:W-:Y:S01]  /*28e0*/  UIADD3 UR8, UPT, UPT, UR8, 0xe0, URZ ;  /* 0x000000e008087890 */ /* 0x000fe2000fffe0ff */
[----:B------:R2:W-:Y:S01]  /*28f0*/  @!P2 SYNCS.ARRIVE.TRANS64.RED RZ, [R2+URZ], R5 ;  /* 0x0000000502ffa9a7 */ /* 0x0005e200080004ff */
[----:B------:R-:W-:Y:S01]  /*2900*/  UIADD3 UR4, UPT, UPT, UR5, 0x1, URZ ;  /* 0x0000000105047890 */ /* 0x000fe2000fffe0ff */
[----:B------:R-:W-:-:S03]  /*2910*/  VIADD R3, R3, 0x1 ;  /* 0x0000000103037836 */ /* 0x000fc60000000000 */
[----:B------:R-:W-:Y:S02]  /*2920*/  UISETP.NE.AND UP0, UPT, UR4, 0x2, UPT ;  /* 0x000000020400788c */ /* 0x000fe4000bf05270 */
[----:B------:R-:W-:Y:S01]  /*2930*/  ISETP.NE.AND P0, PT, R3, 0x2, PT ;  /* 0x000000020300780c */ /* 0x000fe20003f05270 */
[----:B------:R-:W-:Y:S06]  /*2940*/  UGETNEXTWORKID.BROADCAST [UR8], [UR9] ;  /* 0x00000000080073ca */ /* 0x000fec0008000100 */
[----:B------:R-:W-:Y:S02]  /*2950*/  USEL UR7, URZ, 0x1, UP0 ;  /* 0x00000001ff077887 */ /* 0x000fe40008000000 */
[----:B------:R-:W-:-:S04]  /*2960*/  USEL UR5, UR4, URZ, UP0 ;  /* 0x000000ff04057287 */ /* 0x000fc80008000000 */
[----:B------:R-:W-:Y:S02]  /*2970*/  LOP3.LUT R11, R11, UR7, RZ, 0x3c, !PT ;  /* 0x000000070b0b7c12 */ /* 0x000fe4000f8e3cff */
[----:B--2---:R-:W-:-:S04]  /*2980*/  SHF.L.U32 R5, R9, 0x1f, RZ ;  /* 0x0000001f09057819 */ /* 0x004fc800000006ff */
[----:B------:R-:W2:Y:S02]  /*2990*/  SYNCS.PHASECHK.TRANS64.TRYWAIT P1, [R0+URZ+0x50], R5 ;  /* 0x00005005000075a7 */ /* 0x000ea400080211ff */
[----:B--2---:R-:W-:Y:S05]  /*29a0*/  @!P1 BRA `(.L_x_42) ;  /* 0x0000006000b89947 */ /* 0x004fea0003800000 */
.L_x_106:
[----:B------:R-:W-:Y:S01]  /*29b0*/  LEA R4, R10, UR6, 0x4 ;  /* 0x000000060a047c11 */ /* 0x000fe2000f8e20ff */
[----:B--2---:R-:W-:Y:S01]  /*29c0*/  VIADD R0, R0, 0x60 ;  /* 0x0000006000007836 */ /* 0x004fe20000000000 */
[----:B------:R-:W-:Y:S01]  /*29d0*/  SEL R3, R3, RZ, P0 ;  /* 0x000000ff03037207 */ /* 0x000fe20000000000 */
[----:B------:R-:W-:-:S03]  /*29e0*/  VIADD R10, R10, 0x1 ;  /* 0x000000010a0a7836 */ /* 0x000fc60000000000 */
[----:B------:R-:W2:Y:S01]  /*29f0*/  LDS.128 R4, [R4+0xe0] ;  /* 0x0000e00004047984 */ /* 0x000ea20000000c00 */
[----:B------:R-:W-:Y:S02]  /*2a00*/  PRMT R0, RZ, 0x654, R0 ;  /* 0x00000654ff007816 */ /* 0x000fe40000000000 */
[C---:B------:R-:W-:Y:S01]  /*2a10*/  ISETP.NE.AND P1, PT, R10.reuse, 0x2, PT ;  /* 0x000000020a00780c */ /* 0x040fe20003f25270 */
[----:B------:R-:W-:Y:S01]  /*2a20*/  @!PT LDS RZ, [RZ] ;  /* 0x00000000fffff984 */ /* 0x000fe20000000800 */
[----:B------:R-:W-:Y:S01]  /*2a30*/  @!PT LDS RZ, [RZ] ;  /* 0x00000000fffff984 */ /* 0x000fe20000000800 */
[----:B------:R-:W-:Y:S01]  /*2a40*/  @!PT LDS RZ, [RZ] ;  /* 0x00000000fffff984 */ /* 0x000fe20000000800 */
[----:B------:R-:W-:Y:S01]  /*2a50*/  @!PT LDS RZ, [RZ] ;  /* 0x00000000fffff984 */ /* 0x000fe20000000800 */
[----:B------:R3:W-:Y:S06]  /*2a60*/  MEMBAR.ALL.CTA ;  /* 0x0000000000007992 */ /* 0x0007ec0000008000 */
[----:B---3--:R-:W3:Y:S01]  /*2a70*/  FENCE.VIEW.ASYNC.S ;  /* 0x00000000000073c6 */ /* 0x008ee20000000000 */
[----:B------:R-:W-:Y:S01]  /*2a80*/  SEL R10, R10, RZ, P1 ;  /* 0x000000ff0a0a7207 */ /* 0x000fe20000800000 */
[----:B---3--:R3:W-:Y:S01]  /*2a90*/  SYNCS.ARRIVE.TRANS64.RED.A1T0 RZ, [R0+URZ], RZ ;  /* 0x000000ff00ff79a7 */ /* 0x0087e200081004ff */
[----:B--2---:R-:W-:-:S02]  /*2aa0*/  LOP3.LUT P3, RZ, R6, 0x1, RZ, 0xc0, !PT ;  /* 0x0000000106ff7812 */ /* 0x004fc4000786c0ff */
[----:B------:R-:W-:-:S04]  /*2ab0*/  SEL R5, RZ, 0x1, P0 ;  /* 0x00000001ff057807 */ /* 0x000fc80000000000 */
[----:B------:R-:W-:Y:S02]  /*2ac0*/  LOP3.LUT R8, R8, R5, RZ, 0x3c, !PT ;  /* 0x0000000508087212 */ /* 0x000fe400078e3cff */
[----:B---3--:R-:W-:-:S04]  /*2ad0*/  SEL R0, RZ, 0x1, P1 ;  /* 0x00000001ff007807 */ /* 0x008fc80000800000 */
[----:B------:R-:W-:Y:S01]  /*2ae0*/  LOP3.LUT R9, R9, R0, RZ, 0x3c, !PT ;  /* 0x0000000009097212 */ /* 0x000fe200078e3cff */
[----:B------:R-:W-:Y:S06]  /*2af0*/  @P3 BRA `(.L_x_43) ;  /* 0xfffffffc002c3947 */ /* 0x000fec000383ffff */
[----:B------:R-:W-:Y:S01]  /*2b00*/  ULEA UR4, UR5, UR6, 0x3 ;  /* 0x0000000605047291 */ /* 0x000fe2000f8e18ff */
[----:B------:R-:W-:-:S08]  /*2b10*/  SHF.L.U32 R3, R11, 0x1f, RZ ;  /* 0x0000001f0b037819 */ /* 0x000fd000000006ff */
[----:B------:R-:W2:Y:S02]  /*2b20*/  SYNCS.PHASECHK.TRANS64 P0, [UR4+0x60], R3 ;  /* 0x00006003ff0075a7 */ /* 0x000ea40008001004 */
[----:B--2---:R-:W-:Y:S05]  /*2b30*/  @P0 BRA `(.L_x_44) ;  /* 0x0000000000080947 */ /* 0x004fea0003800000 */
[----:B------:R-:W2:Y:S02]  /*2b40*/  SYNCS.PHASECHK.TRANS64.TRYWAIT P0, [UR4+0x60], R3 ;  /* 0x00006003ff0075a7 */ /* 0x000ea40008001104 */
[----:B--2---:R-:W-:Y:S05]  /*2b50*/  @!P0 BRA `(.L_x_45) ;  /* 0x0000006000608947 */ /* 0x004fea0003800000 */
.L_x_44:
[----:B------:R-:W-:-:S04]  /*2b60*/  UIADD3 UR7, UPT, UPT, UR5, 0x1, URZ ;  /* 0x0000000105077890 */ /* 0x000fc8000fffe0ff */
[----:B------:R-:W-:-:S04]  /*2b70*/  UISETP.NE.AND UP0, UPT, UR7, 0x2, UPT ;  /* 0x000000020700788c */ /* 0x000fc8000bf05270 */
[----:B------:R-:W-:Y:S02]  /*2b80*/  USEL UR8, URZ, 0x1, UP0 ;  /* 0x00000001ff087887 */ /* 0x000fe40008000000 */
[----:B------:R-:W-:-:S04]  /*2b90*/  USEL UR7, UR7, URZ, UP0 ;  /* 0x000000ff07077287 */ /* 0x000fc80008000000 */
[----:B------:R-:W-:Y:S01]  /*2ba0*/  ULEA UR7, UR7, UR6, 0x3 ;  /* 0x0000000607077291 */ /* 0x000fe2000f8e18ff */
[----:B--2---:R-:W-:-:S04]  /*2bb0*/  LOP3.LUT R3, R11, UR8, RZ, 0x3c, !PT ;  /* 0x000000080b037c12 */ /* 0x004fc8000f8e3cff */
[----:B------:R-:W-:-:S04]  /*2bc0*/  SHF.L.U32 R0, R3, 0x1f, RZ ;  /* 0x0000001f03007819 */ /* 0x000fc800000006ff */
[----:B------:R-:W2:Y:S02]  /*2bd0*/  SYNCS.PHASECHK.TRANS64 P0, [UR7+0x60], R0 ;  /* 0x00006000ff0075a7 */ /* 0x000ea40008001007 */
[----:B-12---:R-:W-:Y:S05]  /*2be0*/  @P0 EXIT ;  /* 0x000000000000094d */ /* 0x006fea0003800000 */
[----:B------:R-:W-:Y:S02]  /*2bf0*/  SHF.L.U32 R3, R3, 0x1f, RZ ;  /* 0x0000001f03037819 */ /* 0x000fe400000006ff */
[----:B------:R-:W-:-:S07]  /*2c00*/  MOV R0, UR7 ;  /* 0x0000000700007c02 */ /* 0x000fce0008000f00 */
.L_x_46:
[----:B-1----:R1:W2:Y:S02]  /*2c10*/  SYNCS.PHASECHK.TRANS64.TRYWAIT P0, [R0+URZ+0x60], R3 ;  /* 0x00006003000075a7 */ /* 0x0022a400080011ff */
[----:B--2---:R-:W-:Y:S05]  /*2c20*/  @!P0 NANOSLEEP.SYNCS 0x989680 ;  /* 0x009896800000895d */ /* 0x004fea0003900000 */
[----:B------:R-:W2:Y:S02]  /*2c30*/  @!P0 SYNCS.PHASECHK.TRANS64 P0, [R0+URZ+0x60], R3 ;  /* 0x00006003000085a7 */ /* 0x000ea400080010ff */
[----:B--2---:R-:W-:Y:S05]  /*2c40*/  @P0 EXIT ;  /* 0x000000000000094d */ /* 0x004fea0003800000 */
[----:B------:R-:W-:Y:S05]  /*2c50*/  BRA `(.L_x_46) ;  /* 0xfffffffc00ec7947 */ /* 0x000fea000383ffff */
.L_x_39:
[----:B------:R-:W-:-:S09]  /*2c60*/  UISETP.NE.AND UP0, UPT, UR22, URZ, UPT ;  /* 0x000000ff1600728c */ /* 0x000fd2000bf05270 */
[----:B------:R-:W-:Y:S05]  /*2c70*/  BRA.U UP0, `(.L_x_47) ;  /* 0x0000001100247547 */ /* 0x000fea000b800000 */
[----:B------:R-:W-:Y:S01]  /*2c80*/  UMOV UR4, 0x40 ;  /* 0x0000004000047882 */ /* 0x000fe20000000000 */
[----:B------:R-:W-:Y:S01]  /*2c90*/  NOP ;  /* 0x0000000000007918 */ /* 0x000fe20000000000 */
[----:B------:R-:W-:-:S03]  /*2ca0*/  ULEA UR6, UR5, UR4, 0x18 ;  /* 0x0000000405067291 */ /* 0x000fc6000f8ec0ff */
[----:B------:R-:W-:Y:S02]  /*2cb0*/  UMOV UR4, 0x400 ;  /* 0x0000040000047882 */ /* 0x000fe40000000000 */
[----:B------:R-:W-:-:S04]  /*2cc0*/  ULEA UR5, UR5, UR4, 0x18 ;  /* 0x0000000405057291 */ /* 0x000fc8000f8ec0ff */
[----:B------:R-:W2:Y:S02]  /*2cd0*/  LDS.U8 R0, [UR6+0x1c] ;  /* 0x00001c06ff007984 */ /* 0x000ea40008000000 */
[----:B--2---:R-:W-:-:S13]  /*2ce0*/  ISETP.NE.AND P0, PT, R0, RZ, PT ;  /* 0x000000ff0000720c */ /* 0x004fda0003f05270 */
[----:B------:R-:W-:Y:S05]  /*2cf0*/  @P0 BRA `(.L_x_48) ;  /* 0x0000000000580947 */ /* 0x000fea0003800000 */
[----:B------:R-:W-:-:S13]  /*2d00*/  ELECT P0, URZ, PT ;  /* 0x0000000000ff782f */ /* 0x000fda0003800000 */
[----:B------:R-:W-:Y:S05]  /*2d10*/  @!P0 BRA `(.L_x_49) ;  /* 0x0000000000608947 */ /* 0x000fea0003800000 */
[----:B------:R-:W-:Y:S01]  /*2d20*/  UMOV UR4, 0x10 ;  /* 0x0000001000047882 */ /* 0x000fe20000000000 */
[----:B------:R-:W-:Y:S01]  /*2d30*/  HFMA2 R0, -RZ, RZ, 0, 5.9604644775390625e-08 ;  /* 0x00000001ff007431 */ /* 0x000fe200000001ff */
[----:B------:R-:W-:-:S03]  /*2d40*/  MOV R2, 0xffff ;  /* 0x0000ffff00027802 */ /* 0x000fc60000000f00 */
[----:B------:R-:W-:Y:S04]  /*2d50*/  DEPBAR.LE SB2, 0x36 ;  /* 0x0000ad800000791a */ /* 0x000fe80000000000 */
[----:B------:R-:W2:Y:S02]  /*2d60*/  UTCATOMSWS.FIND_AND_SET.ALIGN UP0, UR4, UR4 ;  /* 0x00000004000475e3 */ /* 0x000ea40008000800 */
[----:B--2---:R-:W-:Y:S01]  /*2d70*/  MOV R3, UR4 ;  /* 0x0000000400037c02 */ /* 0x004fe20008000f00 */
[----:B------:R-:W-:Y:S06]  /*2d80*/  BRA.U UP0, `(.L_x_50) ;  /* 0x0000000100187547 */ /* 0x000fec000b800000 */
.L_x_51:
[----:B------:R-:W-:Y:S05]  /*2d90*/  NANOSLEEP 0x64 ;  /* 0x000000640000795d */ /* 0x000fea0003800000 */
[----:B------:R-:W-:-:S05]  /*2da0*/  UMOV UR4, 0x10 ;  /* 0x0000001000047882 */ /* 0x000fca0000000000 */
[----:B------:R-:W-:Y:S04]  /*2db0*/  DEPBAR.LE SB2, 0x36 ;  /* 0x0000ad800000791a */ /* 0x000fe80000000000 */
[----:B------:R-:W2:Y:S02]  /*2dc0*/  UTCATOMSWS.FIND_AND_SET.ALIGN UP0, UR4, UR4 ;  /* 0x00000004000475e3 */ /* 0x000ea40008000800 */
[----:B--2---:R-:W-:Y:S01]  /*2dd0*/  MOV R3, UR4 ;  /* 0x0000000400037c02 */ /* 0x004fe20008000f00 */
[----:B------:R-:W-:Y:S05]  /*2de0*/  BRA.U !UP0, `(.L_x_51) ;  /* 0xfffffffd08e87547 */ /* 0x000fea000b83ffff */
.L_x_50:
[-C--:B------:R-:W-:Y:S02]  /*2df0*/  SHF.L.U32 R2, R2, R3.reuse, RZ ;  /* 0x0000000302027219 */ /* 0x080fe400000006ff */
[----:B------:R-:W-:Y:S01]  /*2e00*/  SHF.L.U32 R0, R0, R3, RZ ;  /* 0x0000000300007219 */ /* 0x000fe200000006ff */
[----:B------:R-:W-:Y:S02]  /*2e10*/  IMAD.SHL.U32 R3, R3, 0x20, RZ ;  /* 0x0000002003037824 */ /* 0x000fe400078e00ff */
[----:B------:R2:W-:Y:S04]  /*2e20*/  ATOMS.OR RZ, [UR6+0x14], R2 ;  /* 0x00001402ffff798c */ /* 0x0005e8000b000006 */
[----:B------:R2:W-:Y:S04]  /*2e30*/  ATOMS.OR RZ, [UR6+0x18], R0 ;  /* 0x00001800ffff798c */ /* 0x0005e8000b000006 */
[----:B------:R2:W-:Y:S01]  /*2e40*/  STS [UR5+0x100], R3 ;  /* 0x00010003ff007988 */ /* 0x0005e20008000805 */
[----:B------:R-:W-:Y:S05]  /*2e50*/  BRA `(.L_x_49) ;  /* 0x0000000000107947 */ /* 0x000fea0003800000 */
.L_x_48:
[----:B------:R-:W-:Y:S02]  /*2e60*/  MOV R0, 0xffffffff ;  /* 0xffffffff00007802 */ /* 0x000fe40000000f00 */
[----:B------:R-:W-:-:S03]  /*2e70*/  MOV R2, 0x2ea0 ;  /* 0x00002ea000027802 */ /* 0x000fc60000000f00 */
[----:B------:R2:W-:Y:S04]  /*2e80*/  STS [UR5+0x100], R0 ;  /* 0x00010000ff007988 */ /* 0x0005e80008000805 */
[----:B-12---:R-:W-:Y:S05]  /*2e90*/  CALL.REL.NOINC `($__internal_1_$__cuda_sm10x_tcgen05_guardrail_trap_phase_invalid_during_alloc) ;  /* 0x0000006000e47944 */ /* 0x006fea0003c00000 */
.L_x_49:
[----:B------:R-:W-:Y:S05]  /*2ea0*/  WARPSYNC.ALL ;  /* 0x0000000000007948 */ /* 0x000fea0003800000 */
[----:B------:R-:W3:Y:S01]  /*2eb0*/  S2UR UR4, SR_CgaCtaId ;  /* 0x00000000000479c3 */ /* 0x000ee20000008800 */
[----:B------:R-:W-:Y:S01]  /*2ec0*/  UMOV UR43, 0x400 ;  /* 0x00000400002b7882 */ /* 0x000fe20000000000 */
[----:B------:R-:W-:-:S06]  /*2ed0*/  NOP ;  /* 0x0000000000007918 */ /* 0x000fcc0000000000 */
[----:B------:R-:W-:Y:S06]  /*2ee0*/  BAR.ARV 0x6, 0xa0 ;  /* 0x0182800000007b1d */ /* 0x000fec0000002000 */
[----:B------:R-:W4:Y:S01]  /*2ef0*/  LDCU UR6, c[0x0][0x38c] ;  /* 0x00007180ff0677ac */ /* 0x000f220008000800 */
[----:B------:R-:W-:Y:S01]  /*2f00*/  IMAD.MOV.U32 R11, RZ, RZ, 0x1 ;  /* 0x00000001ff0b7424 */ /* 0x000fe200078e00ff */
[----:B------:R-:W-:Y:S01]  /*2f10*/  CS2R R8, SRZ ;  /* 0x0000000000087805 */ /* 0x000fe2000001ff00 */
[----:B------:R-:W-:Y:S01]  /*2f20*/  IMAD.MOV.U32 R10, RZ, RZ, RZ ;  /* 0x000000ffff0a7224 */ /* 0x000fe200078e00ff */
[----:B------:R-:W-:Y:S01]  /*2f30*/  UMOV UR46, URZ ;  /* 0x000000ff002e7c82 */ /* 0x000fe20008000000 */
[----:B------:R-:W-:Y:S01]  /*2f40*/  UMOV UR39, URZ ;  /* 0x000000ff00277c82 */ /* 0x000fe20008000000 */
[----:B------:R-:W-:Y:S01]  /*2f50*/  UMOV UR62, 0x0 ;  /* 0x00000000003e7882 */ /* 0x000fe20000000000 */
[----:B------:R-:W-:Y:S01]  /*2f60*/  UMOV UR63, 0x81c04a0 ;  /* 0x081c04a0003f7882 */ /* 0x000fe20000000000 */
[----:B------:R-:W-:Y:S01]  /*2f70*/  UMOV UR60, 0x0 ;  /* 0x00000000003c7882 */ /* 0x000fe20000000000 */
[----:B------:R-:W-:Y:S01]  /*2f80*/  UMOV UR61, 0x81c04a0 ;  /* 0x081c04a0003d7882 */ /* 0x000fe20000000000 */
[----:B---3--:R-:W-:Y:S01]  /*2f90*/  ULEA UR43, UR4, UR43, 0x18 ;  /* 0x0000002b042b7291 */ /* 0x008fe2000f8ec0ff */
[----:B------:R-:W3:Y:S03]  /*2fa0*/  LDCU UR4, c[0x0][0x38c] ;  /* 0x00007180ff0477ac */ /* 0x000ee60008000800 */
[----:B------:R-:W-:Y:S01]  /*2fb0*/  UIADD3 UR5, UPT, UPT, UR43, 0x7200, URZ ;  /* 0x000072002b057890 */ /* 0x000fe2000fffe0ff */
[----:B------:R-:W-:-:S04]  /*2fc0*/  UMOV UR58, 0x0 ;  /* 0x00000000003a7882 */ /* 0x000fc80000000000 */
[----:B--2---:R-:W2:Y:S01]  /*2fd0*/  LDS R0, [UR43+0x100] ;  /* 0x0001002bff007984 */ /* 0x004ea20008000800 */
[----:B------:R-:W-:Y:S01]  /*2fe0*/  USHF.R.U32.HI UR5, URZ, 0x4, UR5 ;  /* 0x00000004ff057899 */ /* 0x000fe20008011605 */
[----:B------:R-:W-:Y:S01]  /*2ff0*/  UMOV UR59, 0x81c04a0 ;  /* 0x081c04a0003b7882 */ /* 0x000fe20000000000 */
[----:B------:R-:W-:Y:S02]  /*3000*/  UMOV UR56, 0x0 ;  /* 0x0000000000387882 */ /* 0x000fe40000000000 */
[----:B------:R-:W-:Y:S01]  /*3010*/  ULOP3.LUT UR5, UR5, 0x3fff, URZ, 0xc0, !UPT ;  /* 0x00003fff05057892 */ /* 0x000fe2000f8ec0ff */
[----:B------:R-:W-:Y:S01]  /*3020*/  UMOV UR57, 0x81c04a0 ;  /* 0x081c04a000397882 */ /* 0x000fe20000000000 */
[----:B------:R-:W-:Y:S01]  /*3030*/  UMOV UR54, 0x0 ;  /* 0x0000000000367882 */ /* 0x000fe20000000000 */
[----:B------:R-:W-:Y:S01]  /*3040*/  UMOV UR55, 0x81c04a0 ;  /* 0x081c04a000377882 */ /* 0x000fe20000000000 */
[----:B------:R-:W-:Y:S01]  /*3050*/  UMOV UR52, 0x0 ;  /* 0x0000000000347882 */ /* 0x000fe20000000000 */
[----:B---3--:R-:W-:Y:S01]  /*3060*/  UIADD3 UR4, UPT, UPT, UR4, 0xff, URZ ;  /* 0x000000ff04047890 */ /* 0x008fe2000fffe0ff */
[----:B------:R-:W-:Y:S01]  /*3070*/  UMOV UR53, 0x81c04a0 ;  /* 0x081c04a000357882 */ /* 0x000fe20000000000 */
[----:B------:R-:W-:-:S02]  /*3080*/  ULOP3.LUT UR44, UR5, 0x10000, URZ, 0xfc, !UPT ;  /* 0x00010000052c7892 */ /* 0x000fc4000f8efcff */
[----:B------:R-:W-:Y:S02]  /*3090*/  USHF.R.S32.HI UR47, URZ, 0x1f, UR4 ;  /* 0x0000001fff2f7899 */ /* 0x000fe40008011404 */
[----:B----4-:R-:W-:Y:S02]  /*30a0*/  UISETP.GE.AND UP4, UPT, UR6, 0x1, UPT ;  /* 0x000000010600788c */ /* 0x010fe4000bf86270 */
[----:B------:R-:W-:Y:S02]  /*30b0*/  ULEA.HI UR47, UR47, UR4, URZ, 0x8 ;  /* 0x000000042f2f7291 */ /* 0x000fe4000f8f40ff */
[----:B------:R-:W-:Y:S02]  /*30c0*/  UIADD3 UR4, UPT, UPT, UR43, 0x1f200, URZ ;  /* 0x0001f2002b047890 */ /* 0x000fe4000fffe0ff */
[----:B------:R-:W-:Y:S02]  /*30d0*/  USHF.R.S32.HI UR47, URZ, 0x8, UR47 ;  /* 0x00000008ff2f7899 */ /* 0x000fe4000801142f */
[----:B------:R-:W-:-:S02]  /*30e0*/  USHF.R.U32.HI UR4, URZ, 0x4, UR4 ;  /* 0x00000004ff047899 */ /* 0x000fc40008011604 */
[----:B------:R-:W-:Y:S02]  /*30f0*/  UISETP.LT.AND UP0, UPT, UR47, 0x1, UPT ;  /* 0x000000012f00788c */ /* 0x000fe4000bf01270 */
[----:B------:R-:W-:Y:S02]  /*3100*/  ULOP3.LUT UR4, UR4, 0x3fff, URZ, 0xc0, !UPT ;  /* 0x00003fff04047892 */ /* 0x000fe4000f8ec0ff */
[----:B------:R-:W-:Y:S02]  /*3110*/  USEL UR64, UR47, 0x1, !UP0 ;  /* 0x000000012f407887 */ /* 0x000fe4000c000000 */
[----:B------:R-:W-:Y:S02]  /*3120*/  ULOP3.LUT UR4, UR4, 0x10000, URZ, 0xfc, !UPT ;  /* 0x0001000004047892 */ /* 0x000fe4000f8efcff */
[----:B------:R-:W-:Y:S01]  /*3130*/  UIADD3 UR64, UPT, UPT, -UR64, URZ, URZ ;  /* 0x000000ff40407290 */ /* 0x000fe2000fffe1ff */
[----:B------:R-:W-:Y:S01]  /*3140*/  UMOV UR50, 0x0 ;  /* 0x0000000000327882 */ /* 0x000fe20000000000 */
[----:B------:R-:W-:Y:S01]  /*3150*/  UMOV UR51, 0x81c04a0 ;  /* 0x081c04a000337882 */ /* 0x000fe20000000000 */
[----:B--2---:R-:W-:Y:S01]  /*3160*/  R2UR UR65, R0 ;  /* 0x00000000004172ca */ /* 0x004fe200000e0000 */
[----:B------:R-:W-:Y:S01]  /*3170*/  UMOV UR48, 0x0 ;  /* 0x0000000000307882 */ /* 0x000fe20000000000 */
[----:B------:R-:W-:-:S13]  /*3180*/  UMOV UR49, 0x81c04a0 ;  /* 0x081c04a000317882 */ /* 0x000fda0000000000 */
.L_x_58:
[----:B------:R-:W-:Y:S02]  /*3190*/  LEA R0, R10, UR43, 0x3 ;  /* 0x0000002b0a007c11 */ /* 0x000fe4000f8e18ff */
[----:B------:R-:W-:Y:S02]  /*31a0*/  SHF.L.U32 R5, R9, 0x1f, RZ ;  /* 0x0000001f09057819 */ /* 0x000fe400000006ff */
[----:B------:R-:W-:Y:S01]  /*31b0*/  PLOP3.LUT P0, PT, PT, PT, UP4, 0x80, 0x8 ;  /* 0x000000000008781c */ /* 0x000fe20003f0f048 */
[----:B------:R-:W-:Y:S01]  /*31c0*/  VIADD R3, R0, 0x60 ;  /* 0x0000006000037836 */ /* 0x000fe20000000000 */
[----:B--2---:R-:W2:Y:S02]  /*31d0*/  SYNCS.PHASECHK.TRANS64.TRYWAIT P1, [R0+URZ+0x50], R5 ;  /* 0x00005005000075a7 */ /* 0x004ea400080211ff */
[----:B--2-4-:R-:W-:Y:S09]  /*31e0*/  @!P1 BRA `(.L_x_52) ;  /* 0x0000005800d49947 */ /* 0x014ff20003800000 */
.L_x_108:
[----:B------:R-:W-:Y:S01]  /*31f0*/  LEA R4, R10, UR43, 0x4 ;  /* 0x0000002b0a047c11 */ /* 0x000fe2000f8e20ff */
[----:B------:R-:W-:Y:S01]  /*3200*/  @UP4 ULEA UR5, UR39, UR43, 0x3 ;  /* 0x0000002b27054291 */ /* 0x000fe2000f8e18ff */
[----:B------:R-:W-:Y:S01]  /*3210*/  PLOP3.LUT P2, PT, PT, PT, PT, 0x80, 0x8 ;  /* 0x000000000008781c */ /* 0x000fe20003f4f070 */
[----:B------:R-:W-:Y:S01]  /*3220*/  ULEA UR45, UR46, UR43, 0x3 ;  /* 0x0000002b2e2d7291 */ /* 0x000fe2000f8e18ff */
[----:B------:R-:W-:Y:S01]  /*3230*/  PRMT R3, RZ, 0x654, R3 ;  /* 0x00000654ff037816 */ /* 0x000fe20000000003 */
[----:B------:R-:W-:Y:S01]  /*3240*/  UIMAD UR38, UR46, 0x70, UR65 ;  /* 0x000000702e2678a4 */ /* 0x000fe2000f8e0241 */
[----:B--2---:R-:W2:Y:S01]  /*3250*/  LDS.128 R4, [R4+0xe0] ;  /* 0x0000e00004047984 */ /* 0x004ea20000000c00 */
[----:B------:R-:W-:Y:S02]  /*3260*/  @P0 SHF.L.U32 R2, R8, 0x1f, RZ ;  /* 0x0000001f08020819 */ /* 0x000fe400000006ff */
[----:B------:R-:W-:Y:S01]  /*3270*/  SHF.L.U32 R0, R11, 0x1f, RZ ;  /* 0x0000001f0b007819 */ /* 0x000fe200000006ff */
[----:B------:R-:W-:Y:S01]  /*3280*/  @!PT LDS RZ, [RZ] ;  /* 0x00000000fffff984 */ /* 0x000fe20000000800 */
[----:B------:R-:W-:Y:S01]  /*3290*/  @!PT LDS RZ, [RZ] ;  /* 0x00000000fffff984 */ /* 0x000fe20000000800 */
[----:B------:R-:W-:Y:S01]  /*32a0*/  @!PT LDS RZ, [RZ] ;  /* 0x00000000fffff984 */ /* 0x000fe20000000800 */
[----:B------:R-:W-:Y:S01]  /*32b0*/  @!PT LDS RZ, [RZ] ;  /* 0x00000000fffff984 */ /* 0x000fe20000000800 */
[----:B------:R3:W-:Y:S06]  /*32c0*/  MEMBAR.ALL.CTA ;  /* 0x0000000000007992 */ /* 0x0007ec0000008000 */
[----:B---3--:R-:W3:Y:S02]  /*32d0*/  FENCE.VIEW.ASYNC.S ;  /* 0x00000000000073c6 */ /* 0x008ee40000000000 */
[----:B---3--:R3:W-:Y:S01]  /*32e0*/  SYNCS.ARRIVE.TRANS64.RED.A1T0 RZ, [R3+URZ], RZ ;  /* 0x000000ff03ff79a7 */ /* 0x0087e200081004ff */
[----:B------:R3:W4:Y:S01]  /*32f0*/  @P0 SYNCS.PHASECHK.TRANS64.TRYWAIT P2, [UR5], R2 ;  /* 0x00000002ff0005a7 */ /* 0x0007220008041105 */
[----:B--2---:R-:W-:Y:S01]  /*3300*/  LOP3.LUT P1, RZ, R6, 0x1, RZ, 0xc0, !PT ;  /* 0x0000000106ff7812 */ /* 0x004fe2000782c0ff */
[----:B------:R-:W2:Y:S02]  /*3310*/  SYNCS.PHASECHK.TRANS64.TRYWAIT P0, [UR45+0x90], R0 ;  /* 0x00009000ff0075a7 */ /* 0x000ea4000800112d */
[----:B--234-:R-:W-:Y:S10]  /*3320*/  @!P0 BRA `(.L_x_53) ;  /* 0x0000005800988947 */ /* 0x01cff40003800000 */
.L_x_110:
[----:B------:R-:W-:Y:S01]  /*3330*/  IADD3 R10, PT, PT, R10, 0x1, RZ ;  /* 0x000000010a0a7810 */ /* 0x000fe20007ffe0ff */
[----:B------:R-:W-:Y:S06]  /*3340*/  BRA.U !UP4, `(.L_x_54) ;  /* 0x000000050c107547 */ /* 0x000fec000b800000 */
[----:B------:R-:W-:Y:S01]  /*3350*/  UPLOP3.LUT UP2, UPT, UPT, UPT, UPT, 0x40, 0x4 ;  /* 0x000000000004789c */ /* 0x000fe20003f4e870 */
[----:B-1----:R-:W-:Y:S01]  /*3360*/  UMOV UR41, UR64 ;  /* 0x0000004000297c82 */ /* 0x002fe20008000000 */
[----:B------:R-:W-:Y:S01]  /*3370*/  UMOV UR40, UR47 ;  /* 0x0000002f00287c82 */ /* 0x000fe20008000000 */
[----:B------:R-:W-:-:S08]  /*3380*/  UMOV UR5, UR39 ;  /* 0x0000002700057c82 */ /* 0x000fd00008000000 */
.L_x_57:
[----:B------:R-:W-:Y:S02]  /*3390*/  UIADD3 UR41, UPT, UPT, UR41, 0x1, URZ ;  /* 0x0000000129297890 */ /* 0x000fe4000fffe0ff */
[----:B---3--:R-:W-:Y:S02]  /*33a0*/  ULEA UR7, UR5, UR43, 0x3 ;  /* 0x0000002b05077291 */ /* 0x008fe4000f8e18ff */
[----:B------:R-:W-:Y:S01]  /*33b0*/  UISETP.NE.AND UP3, UPT, UR41, URZ, UPT ;  /* 0x000000ff2900728c */ /* 0x000fe2000bf65270 */
[----:B----4-:R-:W-:Y:S10]  /*33c0*/  @P2 BRA `(.L_x_55) ;  /* 0x00000000000c2947 */ /* 0x010ff40003800000 */
[----:B--2---:R-:W-:Y:S04]  /*33d0*/  SHF.L.U32 R3, R8, 0x1f, RZ ;  /* 0x0000001f08037819 */ /* 0x004fe800000006ff */
[----:B------:R-:W1:Y:S02]  /*33e0*/  SYNCS.PHASECHK.TRANS64.TRYWAIT P0, [UR7], R3 ;  /* 0x00000003ff0075a7 */ /* 0x000e640008001107 */
[----:B-1----:R-:W-:Y:S05]  /*33f0*/  @!P0 BRA `(.L_x_56) ;  /* 0x00000058007c8947 */ /* 0x002fea0003800000 */
.L_x_55:
[----:B------:R-:W-:Y:S01]  /*3400*/  UISETP.NE.AND UP0, UPT, UR40, 0x1, UPT ;  /* 0x000000012800788c */ /* 0x000fe2000bf05270 */
[----:B------:R-:W-:Y:S01]  /*3410*/  PLOP3.LUT P2, PT, PT, PT, PT, 0x80, 0x8 ;  /* 0x000000000008781c */ /* 0x000fe20003f4f070 */
[----:B------:R-:W-:Y:S02]  /*3420*/  UIADD3 UR6, UPT, UPT, UR5, 0x1, URZ ;  /* 0x0000000105067890 */ /* 0x000fe4000fffe0ff */
[----:B------:R-:W-:Y:S02]  /*3430*/  UIADD3 UR42, UPT, UPT, UR7, 0x18, URZ ;  /* 0x00000018072a7890 */ /* 0x000fe4000fffe0ff */
[----:B------:R-:W-:Y:S01]  /*3440*/  UISETP.NE.AND UP1, UPT, UR6, 0x3, UPT ;  /* 0x000000030600788c */ /* 0x000fe2000bf25270 */
[----:B------:R-:W-:Y:S01]  /*3450*/  PLOP3.LUT P0, PT, PT, PT, UP0, 0x80, 0x8 ;  /* 0x000000000008781c */ /* 0x000fe20003f0f008 */
[----:B------:R-:W-:Y:S02]  /*3460*/  UIADD3 UR40, UPT, UPT, UR40, -0x1, URZ ;  /* 0xffffffff28287890 */ /* 0x000fe4000fffe0ff */
[----:B------:R-:W-:Y:S02]  /*3470*/  USEL UR8, URZ, 0x1, UP1 ;  /* 0x00000001ff087887 */ /* 0x000fe40008800000 */
[----:B------:R-:W-:Y:S01]  /*3480*/  USEL UR39, UR6, URZ, UP1 ;  /* 0x000000ff06277287 */ /* 0x000fe20008800000 */
[----:B------:R-:W-:Y:S01]  /*3490*/  UMOV UR7, 0x40004040 ;  /* 0x4000404000077882 */ /* 0x000fe20000000000 */
[----:B------:R-:W-:Y:S02]  /*34a0*/  UMOV UR9, 0x40004040 ;  /* 0x4000404000097882 */ /* 0x000fe40000000000 */
[----:B------:R-:W-:Y:S01]  /*34b0*/  @UP0 ULEA UR6, UR39, UR43, 0x3 ;  /* 0x0000002b27060291 */ /* 0x000fe2000f8e18ff */
[----:B------:R-:W-:Y:S01]  /*34c0*/  LOP3.LUT R8, R8, UR8, RZ, 0x3c, !PT ;  /* 0x0000000808087c12 */ /* 0x000fe2000f8e3cff */
[----:B------:R-:W-:Y:S01]  /*34d0*/  ULEA UR8, UR5, UR44, 0xb ;  /* 0x0000002c05087291 */ /* 0x000fe2000f8e58ff */
[----:B------:R-:W-:Y:S02]  /*34e0*/  UMOV UR37, 0x40004040 ;  /* 0x4000404000257882 */ /* 0x000fe40000000000 */
[----:B-12---:R-:W-:Y:S01]  /*34f0*/  @P0 SHF.L.U32 R0, R8, 0x1f, RZ ;  /* 0x0000001f08000819 */ /* 0x006fe200000006ff */
[----:B------:R-:W-:Y:S02]  /*3500*/  UIADD3 UR34, UPT, UPT, UR8, 0x2, URZ ;  /* 0x0000000208227890 */ /* 0x000fe4000fffe0ff */
[----:B------:R-:W-:Y:S01]  /*3510*/  UIADD3 UR30, UPT, UPT, UR8, 0x4, URZ ;  /* 0x00000004081e7890 */ /* 0x000fe2000fffe0ff */
[----:B------:R3:W4:Y:S01]  /*3520*/  @P0 SYNCS.PHASECHK.TRANS64.TRYWAIT P2, [UR6], R0 ;  /* 0x00000000ff0005a7 */ /* 0x0007220008041106 */
[----:B------:R-:W-:Y:S02]  /*3530*/  UIMAD UR6, UR5, 0x700, UR4 ;  /* 0x00000700050678a4 */ /* 0x000fe4000f8e0204 */
[----:B------:R-:W-:Y:S02]  /*3540*/  UIADD3 UR26, UPT, UPT, UR8, 0x6, URZ ;  /* 0x00000006081a7890 */ /* 0x000fe4000fffe0ff */
[----:B------:R-:W-:Y:S02]  /*3550*/  UIADD3 UR36, UPT, UPT, UR6, 0x2, URZ ;  /* 0x0000000206247890 */ /* 0x000fe4000fffe0ff */
[----:B------:R-:W-:Y:S02]  /*3560*/  UIADD3 UR32, UPT, UPT, UR6, 0x4, URZ ;  /* 0x0000000406207890 */ /* 0x000fe4000fffe0ff */
[----:B------:R-:W-:Y:S01]  /*3570*/  UIADD3 UR28, UPT, UPT, UR6, 0x6, URZ ;  /* 0x00000006061c7890 */ /* 0x000fe2000fffe0ff */
[----:B------:R3:W-:Y:S01]  /*3580*/  UTCIMMA gdesc[UR8], gdesc[UR6], tmem[UR38], tmem[UR62], idesc[UR63], UP2 ;  /* 0x00ff3e06080075ea */ /* 0x0007e20009000126 */
[----:B------:R-:W-:Y:S02]  /*3590*/  UIADD3 UR24, UPT, UPT, UR6, 0x380, URZ ;  /* 0x0000038006187890 */ /* 0x000fe4000fffe0ff */
[----:B------:R-:W-:Y:S02]  /*35a0*/  UIADD3 UR22, UPT, UPT, UR8, 0x400, URZ ;  /* 0x0000040008167890 */ /* 0x000fe4000fffe0ff */
[----:B------:R-:W-:Y:S02]  /*35b0*/  UIADD3 UR20, UPT, UPT, UR6, 0x382, URZ ;  /* 0x0000038206147890 */ /* 0x000fe4000fffe0ff */
[----:B------:R-:W-:Y:S02]  /*35c0*/  UIADD3 UR18, UPT, UPT, UR8, 0x402, URZ ;  /* 0x0000040208127890 */ /* 0x000fe4000fffe0ff */
[----:B------:R-:W-:Y:S02]  /*35d0*/  UIADD3 UR16, UPT, UPT, UR6, 0x384, URZ ;  /* 0x0000038406107890 */ /* 0x000fe4000fffe0ff */
[----:B------:R-:W-:Y:S02]  /*35e0*/  UIADD3 UR14, UPT, UPT, UR8, 0x404, URZ ;  /* 0x00000404080e7890 */ /* 0x000fe4000fffe0ff */
[----:B------:R-:W-:Y:S02]  /*35f0*/  UIADD3 UR12, UPT, UPT, UR6, 0x386, URZ ;  /* 0x00000386060c7890 */ /* 0x000fe4000fffe0ff */
[----:B------:R-:W-:Y:S02]  /*3600*/  UIADD3 UR10, UPT, UPT, UR8, 0x406, URZ ;  /* 0x00000406080a7890 */ /* 0x000fe4000fffe0ff */
[----:B------:R-:W-:Y:S01]  /*3610*/  UPLOP3.LUT UP2, UPT, UPT, UPT, UPT, 0x80, 0x8 ;  /* 0x000000000008789c */ /* 0x000fe20003f4f070 */
[----:B------:R-:W-:Y:S01]  /*3620*/  UMOV UR35, 0x40004040 ;  /* 0x4000404000237882 */ /* 0x000fe20000000000 */
[----:B------:R-:W-:Y:S01]  /*3630*/  UMOV UR33, 0x40004040 ;  /* 0x4000404000217882 */ /* 0x000fe20000000000 */
[----:B------:R3:W-:Y:S01]  /*3640*/  UTCIMMA gdesc[UR34], gdesc[UR36], tmem[UR38], tmem[UR60], idesc[UR61], UPT ;  /* 0x00ff3c24220075ea */ /* 0x0007e2000b800126 */
        /* <DEDUP_REMOVED lines=14> */
[----:B------:R-:W-:Y:S01]  /*3730*/  UMOV UR11, 0x40004040 ;  /* 0x40004040000b7882 */ /* 0x000fe20000000000 */
[----:B------:R3:W-:Y:S01]  /*3740*/  UTCIMMA gdesc[UR14], gdesc[UR16], tmem[UR38], tmem[UR50], idesc[UR51], UPT ;  /* 0x00ff32100e0075ea */ /* 0x0007e2000b800126 */
[----:B------:R3:W-:Y:S01]  /*3750*/  UTCIMMA gdesc[UR10], gdesc[UR12], tmem[UR38], tmem[UR48], idesc[UR49], UPT ;  /* 0x00ff300c0a0075ea */ /* 0x0007e2000b800126 */
[----:B------:R3:W-:Y:S01]  /*3760*/  UTCBAR [UR42], URZ ;  /* 0x000000ff2a0073e9 */ /* 0x0007e200080000ff */
[----:B------:R-:W-:Y:S01]  /*3770*/  UMOV UR5, UR39 ;  /* 0x0000002700057c82 */ /* 0x000fe20008000000 */
[----:B------:R-:W-:Y:S05]  /*3780*/  BRA.U UP3, `(.L_x_57) ;  /* 0xfffffffd03007547 */ /* 0x000fea000b83ffff */
.L_x_54:
[----:B------:R-:W-:Y:S01]  /*3790*/  UIADD3 UR5, UPT, UPT, UR46, 0x1, URZ ;  /* 0x000000012e057890 */ /* 0x000fe2000fffe0ff */
[C---:B------:R-:W-:Y:S01]  /*37a0*/  ISETP.NE.AND P0, PT, R10.reuse, 0x2, PT ;  /* 0x000000020a00780c */ /* 0x040fe20003f05270 */
[----:B---3--:R-:W-:Y:S02]  /*37b0*/  UIADD3 UR6, UPT, UPT, UR45, 0x70, URZ ;  /* 0x000000702d067890 */ /* 0x008fe4000fffe0ff */
[----:B------:R-:W-:Y:S01]  /*37c0*/  UISETP.NE.AND UP0, UPT, UR5, 0x4, UPT ;  /* 0x000000040500788c */ /* 0x000fe2000bf05270 */
[----:B--2---:R-:W-:Y:S02]  /*37d0*/  SEL R0, RZ, 0x1, P0 ;  /* 0x00000001ff007807 */ /* 0x004fe40000000000 */
[----:B------:R-:W-:Y:S01]  /*37e0*/  SEL R10, R10, RZ, P0 ;  /* 0x000000ff0a0a7207 */ /* 0x000fe20000000000 */
[----:B------:R-:W-:Y:S01]  /*37f0*/  USEL UR7, URZ, 0x1, UP0 ;  /* 0x00000001ff077887 */ /* 0x000fe20008000000 */
[----:B------:R-:W-:Y:S01]  /*3800*/  LOP3.LUT R9, R9, R0, RZ, 0x3c, !PT ;  /* 0x0000000009097212 */ /* 0x000fe200078e3cff */
[----:B------:R-:W-:Y:S01]  /*3810*/  USEL UR46, UR5, URZ, UP0 ;  /* 0x000000ff052e7287 */ /* 0x000fe20008000000 */
[----:B------:R2:W-:Y:S03]  /*3820*/  UTCBAR [UR6], URZ ;  /* 0x000000ff060073e9 */ /* 0x0005e600080000ff */
[----:B------:R-:W-:Y:S01]  /*3830*/  LOP3.LUT R11, R11, UR7, RZ, 0x3c, !PT ;  /* 0x000000070b0b7c12 */ /* 0x000fe2000f8e3cff */
[----:B------:R-:W-:Y:S07]  /*3840*/  @P1 BRA `(.L_x_58) ;  /* 0xfffffff800501947 */ /* 0x000fee000383ffff */
[----:B------:R-:W3:Y:S01]  /*3850*/  S2UR UR8, SR_CgaCtaId ;  /* 0x00000000000879c3 */ /* 0x000ee20000008800 */
[----:B------:R-:W-:Y:S01]  /*3860*/  ELECT P0, URZ, PT ;  /* 0x0000000000ff782f */ /* 0x000fe20003800000 */
[----:B------:R-:W-:Y:S01]  /*3870*/  IMAD.MOV.U32 R0, RZ, RZ, 0x1 ;  /* 0x00000001ff007424 */ /* 0x000fe200078e00ff */
[----:B------:R-:W-:Y:S01]  /*3880*/  UIADD3 UR43, UPT, UPT, UR43, 0x90, URZ ;  /* 0x000000902b2b7890 */ /* 0x000fe2000fffe0ff */
[----:B------:R-:W-:Y:S01]  /*3890*/  SHF.L.U32 R3, R11, 0x1f, RZ ;  /* 0x0000001f0b037819 */ /* 0x000fe200000006ff */
[----:B------:R-:W-:-:S03]  /*38a0*/  UMOV UR4, 0x40 ;  /* 0x0000004000047882 */ /* 0x000fc60000000000 */
[----:B------:R-:W-:Y:S01]  /*38b0*/  UVIRTCOUNT.DEALLOC.SMPOOL 0x80 ;  /* 0x000000800000784c */ /* 0x000fe20000000000 */
[----:B---3--:R-:W-:Y:S02]  /*38c0*/  ULEA UR8, UR8, UR4, 0x18 ;  /* 0x0000000408087291 */ /* 0x008fe4000f8ec0ff */
[----:B------:R-:W-:-:S07]  /*38d0*/  ULEA UR4, UR46, UR43, 0x3 ;  /* 0x0000002b2e047291 */ /* 0x000fce000f8e18ff */
[----:B------:R3:W-:Y:S02]  /*38e0*/  @P0 STS.U8 [UR8+0x1c], R0 ;  /* 0x00001c00ff000988 */ /* 0x0007e40008000008 */
[----:B------:R-:W5:Y:S02]  /*38f0*/  SYNCS.PHASECHK.TRANS64.TRYWAIT P0, [UR4], R3 ;  /* 0x00000003ff0075a7 */ /* 0x000f640008001104 */
[----:B---3-5:R-:W-:Y:S05]  /*3900*/  @!P0 BRA `(.L_x_59) ;  /* 0x0000005400508947 */ /* 0x028fea0003800000 */
.L_x_113:
[----:B------:R-:W-:-:S04]  /*3910*/  UIADD3 UR4, UPT, UPT, UR46, 0x1, URZ ;  /* 0x000000012e047890 */ /* 0x000fc8000fffe0ff */
[----:B------:R-:W-:-:S04]  /*3920*/  UISETP.NE.AND UP0, UPT, UR4, 0x4, UPT ;  /* 0x000000040400788c */ /* 0x000fc8000bf05270 */
[----:B--2---:R-:W-:Y:S02]  /*3930*/  USEL UR6, URZ, 0x1, UP0 ;  /* 0x00000001ff067887 */ /* 0x004fe40008000000 */
[----:B------:R-:W-:-:S04]  /*3940*/  USEL UR4, UR4, URZ, UP0 ;  /* 0x000000ff04047287 */ /* 0x000fc80008000000 */
[----:B------:R-:W-:Y:S01]  /*3950*/  ULEA UR5, UR4, UR43, 0x3 ;  /* 0x0000002b04057291 */ /* 0x000fe2000f8e18ff */
[----:B------:R-:W-:-:S04]  /*3960*/  LOP3.LUT R2, R11, UR6, RZ, 0x3c, !PT ;  /* 0x000000060b027c12 */ /* 0x000fc8000f8e3cff */
[----:B---3--:R-:W-:-:S04]  /*3970*/  SHF.L.U32 R3, R2, 0x1f, RZ ;  /* 0x0000001f02037819 */ /* 0x008fc800000006ff */
[----:B------:R-:W2:Y:S02]  /*3980*/  SYNCS.PHASECHK.TRANS64.TRYWAIT P0, [UR5], R3 ;  /* 0x00000003ff0075a7 */ /* 0x000ea40008001105 */
[----:B--2---:R-:W-:Y:S05]  /*3990*/  @!P0 BRA `(.L_x_60) ;  /* 0x0000005400448947 */ /* 0x004fea0003800000 */
.L_x_115:
[----:B------:R-:W-:-:S04]  /*39a0*/  UIADD3 UR4, UPT, UPT, UR4, 0x1, URZ ;  /* 0x0000000104047890 */ /* 0x000fc8000fffe0ff */
[----:B------:R-:W-:-:S04]  /*39b0*/  UISETP.NE.AND UP0, UPT, UR4, 0x4, UPT ;  /* 0x000000040400788c */ /* 0x000fc8000bf05270 */
[----:B------:R-:W-:Y:S02]  /*39c0*/  USEL UR6, URZ, 0x1, UP0 ;  /* 0x00000001ff067887 */ /* 0x000fe40008000000 */
[----:B------:R-:W-:-:S04]  /*39d0*/  USEL UR4, UR4, URZ, UP0 ;  /* 0x000000ff04047287 */ /* 0x000fc80008000000 */
[----:B------:R-:W-:Y:S01]  /*39e0*/  ULEA UR5, UR4, UR43, 0x3 ;  /* 0x0000002b04057291 */ /* 0x000fe2000f8e18ff */
[----:B------:R-:W-:-:S04]  /*39f0*/  LOP3.LUT R2, R2, UR6, RZ, 0x3c, !PT ;  /* 0x0000000602027c12 */ /* 0x000fc8000f8e3cff */
[----:B--2---:R-:W-:-:S04]  /*3a00*/  SHF.L.U32 R3, R2, 0x1f, RZ ;  /* 0x0000001f02037819 */ /* 0x004fc800000006ff */
[----:B------:R-:W2:Y:S02]  /*3a10*/  SYNCS.PHASECHK.TRANS64.TRYWAIT P0, [UR5], R3 ;  /* 0x00000003ff0075a7 */ /* 0x000ea40008001105 */
[----:B--2---:R-:W-:Y:S05]  /*3a20*/  @!P0 BRA `(.L_x_61) ;  /* 0x0000005400388947 */ /* 0x004fea0003800000 */
.L_x_117:
[----:B------:R-:W-:-:S04]  /*3a30*/  UIADD3 UR4, UPT, UPT, UR4, 0x1, URZ ;  /* 0x0000000104047890 */ /* 0x000fc8000fffe0ff */
[----:B------:R-:W-:-:S04]  /*3a40*/  UISETP.NE.AND UP0, UPT, UR4, 0x4, UPT ;  /* 0x000000040400788c */ /* 0x000fc8000bf05270 */
[----:B------:R-:W-:Y:S02]  /*3a50*/  USEL UR5, URZ, 0x1, UP0 ;  /* 0x00000001ff057887 */ /* 0x000fe40008000000 */
[----:B------:R-:W-:-:S04]  /*3a60*/  USEL UR4, UR4, URZ, UP0 ;  /* 0x000000ff04047287 */ /* 0x000fc80008000000 */
[----:B------:R-:W-:Y:S01]  /*3a70*/  ULEA UR4, UR4, UR43, 0x3 ;  /* 0x0000002b04047291 */ /* 0x000fe2000f8e18ff */
[----:B--2---:R-:W-:-:S04]  /*3a80*/  LOP3.LUT R3, R2, UR5, RZ, 0x3c, !PT ;  /* 0x0000000502037c12 */ /* 0x004fc8000f8e3cff */
[----:B------:R-:W-:-:S04]  /*3a90*/  SHF.L.U32 R3, R3, 0x1f, RZ ;  /* 0x0000001f03037819 */ /* 0x000fc800000006ff */
[----:B------:R-:W2:Y:S02]  /*3aa0*/  SYNCS.PHASECHK.TRANS64.TRYWAIT P0, [UR4], R3 ;  /* 0x00000003ff0075a7 */ /* 0x000ea40008001104 */
[----:B--2---:R-:W-:Y:S05]  /*3ab0*/  @!P0 BRA `(.L_x_62) ;  /* 0x00000054002c8947 */ /* 0x004fea0003800000 */
.L_x_119:
[----:B------:R-:W-:Y:S01]  /*3ac0*/  NOP ;  /* 0x0000000000007918 */ /* 0x000fe20000000000 */
[----:B--2---:R-:W2:Y:S01]  /*3ad0*/  LDS R0, [UR8+0x14] ;  /* 0x00001408ff007984 */ /* 0x004ea20008000800 */
[----:B------:R-:W-:Y:S01]  /*3ae0*/  ULOP3.LUT UR4, UR65, 0xffff, URZ, 0xc0, !UPT ;  /* 0x0000ffff41047892 */ /* 0x000fe2000f8ec0ff */
[----:B------:R-:W-:Y:S01]  /*3af0*/  UMOV UR5, 0xffff ;  /* 0x0000ffff00057882 */ /* 0x000fe20000000000 */
[----:B------:R-:W-:Y:S02]  /*3b00*/  UMOV UR6, 0x1 ;  /* 0x0000000100067882 */ /* 0x000fe40000000000 */
[----:B------:R-:W-:-:S04]  /*3b10*/  USHF.R.U32.HI UR4, URZ, 0x5, UR4 ;  /* 0x00000005ff047899 */ /* 0x000fc80008011604 */
[----:B------:R-:W-:Y:S02]  /*3b20*/  USHF.L.U32 UR5, UR5, UR4, URZ ;  /* 0x0000000405057299 */ /* 0x000fe400080006ff */
[----:B------:R-:W-:-:S04]  /*3b30*/  USHF.L.U32 UR4, UR6, UR4, URZ ;  /* 0x0000000406047299 */ /* 0x000fc800080006ff */
[----:B--2---:R-:W-:-:S04]  /*3b40*/  LOP3.LUT R0, R0, UR5, RZ, 0xc0, !PT ;  /* 0x0000000500007c12 */ /* 0x004fc8000f8ec0ff */
[----:B------:R-:W-:-:S13]  /*3b50*/  ISETP.NE.AND P0, PT, R0, UR5, PT ;  /* 0x0000000500007c0c */ /* 0x000fda000bf05270 */
[----:B------:R-:W-:Y:S05]  /*3b60*/  @P0 BRA `(.L_x_63) ;  /* 0x0000000000580947 */ /* 0x000fea0003800000 */
[----:B------:R-:W2:Y:S02]  /*3b70*/  LDS R0, [UR8+0x18] ;  /* 0x00001808ff007984 */ /* 0x000ea40008000800 */
[----:B--2---:R-:W-:-:S04]  /*3b80*/  LOP3.LUT R0, R0, UR4, RZ, 0xc0, !PT ;  /* 0x0000000400007c12 */ /* 0x004fc8000f8ec0ff */
[----:B------:R-:W-:-:S13]  /*3b90*/  ISETP.NE.AND P0, PT, R0, UR4, PT ;  /* 0x0000000400007c0c */ /* 0x000fda000bf05270 */
[----:B------:R-:W-:Y:S05]  /*3ba0*/  @P0 BRA `(.L_x_64) ;  /* 0x00000000003c0947 */ /* 0x000fea0003800000 */
[----:B------:R-:W2:Y:S01]  /*3bb0*/  S2R R2, SR_LANEID ;  /* 0x0000000000027919 */ /* 0x000ea20000000000 */
[----:B------:R-:W-:Y:S01]  /*3bc0*/  ULOP3.LUT UR5, URZ, UR5, URZ, 0x33, !UPT ;  /* 0x00000005ff057292 */ /* 0x000fe2000f8e33ff */
[----:B------:R-:W-:Y:S01]  /*3bd0*/  LOP3.LUT R4, RZ, UR4, RZ, 0x33, !PT ;  /* 0x00000004ff047c12 */ /* 0x000fe2000f8e33ff */
[----:B------:R-:W-:Y:S02]  /*3be0*/  VOTEU.ANY UR4, UPT, PT ;  /* 0x0000000000047886 */ /* 0x000fe400038e0100 */
[----:B------:R-:W-:Y:S01]  /*3bf0*/  UFLO.U32 UR4, UR4 ;  /* 0x00000004000472bd */ /* 0x000fe200080e0000 */
[----:B------:R-:W3:Y:S01]  /*3c00*/  REDUX UR6, R4 ;  /* 0x00000000040673c4 */ /* 0x000ee20000000000 */
[----:B------:R-:W-:-:S06]  /*3c10*/  IMAD.U32 R0, RZ, RZ, UR5 ;  /* 0x00000005ff007e24 */ /* 0x000fcc000f8e00ff */
[----:B------:R1:W-:Y:S01]  /*3c20*/  UTCATOMSWS.AND URZ, UR5 ;  /* 0x0000000500ff79e3 */ /* 0x0003e20008000000 */
[----:B------:R-:W5:Y:S01]  /*3c30*/  REDUX UR7, R0 ;  /* 0x00000000000773c4 */ /* 0x000f620000000000 */
[----:B--2---:R-:W-:Y:S01]  /*3c40*/  ISETP.EQ.U32.AND P0, PT, R2, UR4, PT ;  /* 0x0000000402007c0c */ /* 0x004fe2000bf02070 */
[----:B---3--:R-:W-:Y:S01]  /*3c50*/  IMAD.U32 R2, RZ, RZ, UR6 ;  /* 0x00000006ff027e24 */ /* 0x008fe2000f8e00ff */
[----:B-----5:R-:W-:-:S11]  /*3c60*/  MOV R3, UR7 ;  /* 0x0000000700037c02 */ /* 0x020fd60008000f00 */
[----:B------:R2:W-:Y:S04]  /*3c70*/  @P0 ATOMS.AND RZ, [UR8+0x14], R3 ;  /* 0x00001403ffff098c */ /* 0x0005e8000a800008 */
[----:B------:R2:W-:Y:S01]  /*3c80*/  @P0 ATOMS.AND RZ, [UR8+0x18], R2 ;  /* 0x00001802ffff098c */ /* 0x0005e2000a800008 */
[----:B-1----:R-:W-:Y:S05]  /*3c90*/  BRA `(.L_x_65) ;  /* 0x0000000000147947 */ /* 0x002fea0003800000 */
.L_x_64:
[----:B------:R-:W-:Y:S02]  /*3ca0*/  MOV R2, 0x3cc0 ;  /* 0x00003cc000027802 */ /* 0x000fe40000000f00 */
[----:B-1--4-:R-:W-:Y:S05]  /*3cb0*/  CALL.REL.NOINC `($__internal_0_$__cuda_sm10x_tcgen05_guardrail_trap_col_being_dealloced_not_returned_by_alloc) ;  /* 0x0000005400507944 */ /* 0x012fea0003c00000 */
[----:B------:R-:W-:Y:S05]  /*3cc0*/  BRA `(.L_x_65) ;  /* 0x0000000000087947 */ /* 0x000fea0003800000 */
.L_x_63:
[----:B------:R-:W-:Y:S02]  /*3cd0*/  MOV R2, 0x3cf0 ;  /* 0x00003cf000027802 */ /* 0x000fe40000000f00 */
[----:B-1--4-:R-:W-:Y:S05]  /*3ce0*/  CALL.REL.NOINC `($__internal_2_$__cuda_sm10x_tcgen05_guardrail_trap_unallocated_columns_being_dealloced) ;  /* 0x00000054005c7944 */ /* 0x012fea0003c00000 */
.L_x_65:
[----:B------:R-:W-:Y:S01]  /*3cf0*/  NOP ;  /* 0x0000000000007918 */ /* 0x000fe20000000000 */
[----:B------:R-:W-:Y:S05]  /*3d00*/  EXIT ;  /* 0x000000000000794d */ /* 0x000fea0003800000 */
.L_x_47:
[----:B------:R-:W-:-:S09]  /*3d10*/  UISETP.NE.OR UP0, UPT, UR22, 0x3, !UP3 ;  /* 0x000000031600788c */ /* 0x000fd2000df05670 */
[----:B------:R-:W-:Y:S05]  /*3d20*/  BRA.U UP0, `(.L_x_66) ;  /* 0x0000000d00a07547 */ /* 0x000fea000b800000 */
[----:B------:R-:W2:Y:S01]  /*3d30*/  LDCU.64 UR6, c[0x0][0x888] ;  /* 0x00011100ff0677ac */ /* 0x000ea20008000a00 */
[----:B------:R-:W-:Y:S02]  /*3d40*/  HFMA2 R9, -RZ, RZ, 0, 0 ;  /* 0x00000000ff097431 */ /* 0x000fe400000001ff */
[----:B------:R-:W-:Y:S01]  /*3d50*/  IMAD.MOV.U32 R11, RZ, RZ, 0x1 ;  /* 0x00000001ff0b7424 */ /* 0x000fe200078e00ff */
[----:B------:R-:W-:Y:S01]  /*3d60*/  MOV R8, 0x3800 ;  /* 0x0000380000087802 */ /* 0x000fe20000000f00 */
[----:B------:R-:W3:Y:S01]  /*3d70*/  LDCU UR38, c[0x0][0x370] ;  /* 0x00006e00ff2677ac */ /* 0x000ee20008000800 */
[----:B------:R-:W-:Y:S01]  /*3d80*/  IMAD.MOV.U32 R10, RZ, RZ, RZ ;  /* 0x000000ffff0a7224 */ /* 0x000fe200078e00ff */
[----:B------:R-:W3:Y:S01]  /*3d90*/  LDCU.128 UR52, c[0x0][0xb10] ;  /* 0x00016200ff3477ac */ /* 0x000ee20008000c00 */
[----:B------:R-:W4:Y:S01]  /*3da0*/  LDCU UR37, c[0x0][0x374] ;  /* 0x00006e80ff2577ac */ /* 0x000f220008000800 */
[----:B------:R-:W5:Y:S01]  /*3db0*/  LDCU.64 UR30, c[0x0][0x890] ;  /* 0x00011200ff1e77ac */ /* 0x000f620008000a00 */
[----:B------:R-:W1:Y:S01]  /*3dc0*/  LDCU UR15, c[0x0][0xb0c] ;  /* 0x00016180ff0f77ac */ /* 0x000e620008000800 */
[----:B------:R-:W1:Y:S01]  /*3dd0*/  LDCU UR48, c[0x0][0xb20] ;  /* 0x00016400ff3077ac */ /* 0x000e620008000800 */
[----:B------:R-:W1:Y:S01]  /*3de0*/  LDCU UR4, c[0x0][0xb30] ;  /* 0x00016600ff0477ac */ /* 0x000e620008000800 */
[----:B--2---:R-:W-:Y:S01]  /*3df0*/  UISETP.NE.U32.AND UP0, UPT, UR6, URZ, UPT ;  /* 0x000000ff0600728c */ /* 0x004fe2000bf05070 */
[----:B------:R-:W-:Y:S01]  /*3e00*/  UMOV UR21, 0x400 ;  /* 0x0000040000157882 */ /* 0x000fe20000000000 */
[----:B---3--:R-:W-:-:S02]  /*3e10*/  UIMAD.WIDE.U32 UR42, UR38, UR52, URZ ;  /* 0x00000034262a72a5 */ /* 0x008fc4000f8e00ff */
[----:B------:R-:W-:Y:S02]  /*3e20*/  UISETP.NE.AND.EX UP5, UPT, UR7, URZ, UPT, UP0 ;  /* 0x000000ff0700728c */ /* 0x000fe4000bfa5300 */
[----:B----4-:R-:W-:Y:S02]  /*3e30*/  UIMAD.WIDE.U32 UR6, UR37, UR55, URZ ;  /* 0x00000037250672a5 */ /* 0x010fe4000f8e00ff */
[----:B------:R-:W-:Y:S02]  /*3e40*/  ULEA UR21, UR5, UR21, 0x18 ;  /* 0x0000001505157291 */ /* 0x000fe4000f8ec0ff */
[----:B-----5:R-:W-:Y:S02]  /*3e50*/  UISETP.NE.U32.AND UP6, UPT, UR30, URZ, UPT ;  /* 0x000000ff1e00728c */ /* 0x020fe4000bfc5070 */
[----:B------:R-:W-:Y:S02]  /*3e60*/  UIADD3 UR39, UPT, UPT, UR21, 0x30, URZ ;  /* 0x0000003015277890 */ /* 0x000fe4000fffe0ff */
[----:B-1----:R-:W-:Y:S01]  /*3e70*/  UISETP.NE.AND UP0, UPT, UR41, 0x1, UPT ;  /* 0x000000012900788c */ /* 0x002fe2000bf05270 */
[----:B------:R-:W-:Y:S01]  /*3e80*/  UMOV UR42, UR43 ;  /* 0x0000002b002a7c82 */ /* 0x000fe20008000000 */
[----:B------:R-:W-:Y:S01]  /*3e90*/  UMOV UR40, UR7 ;  /* 0x0000000700287c82 */ /* 0x000fe20008000000 */
[----:B------:R-:W-:Y:S01]  /*3ea0*/  UISETP.NE.AND UP0, UPT, UR15, 0x1, UPT ;  /* 0x000000010f00788c */ /* 0x000fe2000bf05270 */
[----:B------:R-:W1:Y:S01]  /*3eb0*/  LDCU.64 UR46, c[0x0][0x348] ;  /* 0x00006900ff2e77ac */ /* 0x000e620008000a00 */
[----:B------:R-:W-:-:S02]  /*3ec0*/  UPLOP3.LUT UP1, UPT, UPT, UPT, UPT, 0x40, 0x4 ;  /* 0x000000000004789c */ /* 0x000fc40003f2e870 */
[----:B------:R-:W-:Y:S01]  /*3ed0*/  UISETP.GE.AND UP3, UPT, UR41, 0x1, UPT ;  /* 0x000000012900788c */ /* 0x000fe2000bf66270 */
[----:B------:R-:W2:Y:S01]  /*3ee0*/  LDCU.64 UR22, c[0x0][0xb28] ;  /* 0x00016500ff1677ac */ /* 0x000ea20008000a00 */
[----:B------:R-:W-:Y:S02]  /*3ef0*/  UISETP.NE.AND.EX UP6, UPT, UR31, URZ, UPT, UP6 ;  /* 0x000000ff1f00728c */ /* 0x000fe4000bfc5360 */
[----:B------:R-:W-:Y:S02]  /*3f00*/  UPRMT UR39, UR5, 0x654, UR39 ;  /* 0x0000065405277896 */ /* 0x000fe40008000027 */
[----:B------:R-:W-:Y:S02]  /*3f10*/  USHF.R.U32.HI UR42, URZ, UR53, UR42 ;  /* 0x00000035ff2a7299 */ /* 0x000fe4000801162a */
[----:B------:R-:W-:Y:S02]  /*3f20*/  USHF.R.U32.HI UR40, URZ, UR48, UR40 ;  /* 0x00000030ff287299 */ /* 0x000fe40008011628 */
[----:B------:R-:W-:-:S02]  /*3f30*/  UISETP.NE.AND UP0, UPT, UR54, 0x1, UPT ;  /* 0x000000013600788c */ /* 0x000fc4000bf05270 */
[----:B------:R-:W-:-:S11]  /*3f40*/  UISETP.NE.AND UP4, UPT, UR4, 0x1, UPT ;  /* 0x000000010400788c */ /* 0x000fd6000bf85270 */
.L_x_74:
[C---:B------:R-:W-:Y:S02]  /*3f50*/  LEA R3, R10.reuse, UR21, 0x3 ;  /* 0x000000150a037c11 */ /* 0x040fe4000f8e18ff */
[----:B------:R-:W-:Y:S02]  /*3f60*/  SHF.L.U32 R0, R9, 0x1f, RZ ;  /* 0x0000001f09007819 */ /* 0x000fe400000006ff */
[----:B------:R-:W-:Y:S02]  /*3f70*/  LEA R5, R10, UR21, 0x4 ;  /* 0x000000150a057c11 */ /* 0x000fe4000f8e20ff */
[----:B---3--:R-:W3:Y:S02]  /*3f80*/  SYNCS.PHASECHK.TRANS64.TRYWAIT P0, [R3+URZ+0x50], R0 ;  /* 0x00005000030075a7 */ /* 0x008ee400080011ff */
[----:B---3--:R-:W-:Y:S05]  /*3f90*/  @!P0 BRA `(.L_x_67) ;  /* 0x00000050000c8947 */ /* 0x008fea0003800000 */
.L_x_120:
[----:B------:R-:W4:Y:S01]  /*3fa0*/  LDS.128 R4, [R5+0xe0] ;  /* 0x0000e00005047984 */ /* 0x000f220000000c00 */
[----:B------:R-:W-:Y:S01]  /*3fb0*/  UISETP.GE.AND UP0, UPT, UR41, 0x1, UPT ;  /* 0x000000012900788c */ /* 0x000fe2000bf06270 */
[----:B------:R-:W-:Y:S01]  /*3fc0*/  @!PT LDS RZ, [RZ] ;  /* 0x00000000fffff984 */ /* 0x000fe20000000800 */
[----:B------:R-:W-:Y:S01]  /*3fd0*/  @!PT LDS RZ, [RZ] ;  /* 0x00000000fffff984 */ /* 0x000fe20000000800 */
[----:B------:R-:W-:Y:S01]  /*3fe0*/  @!PT LDS RZ, [RZ] ;  /* 0x00000000fffff984 */ /* 0x000fe20000000800 */
[----:B------:R-:W-:Y:S01]  /*3ff0*/  @!PT LDS RZ, [RZ] ;  /* 0x00000000fffff984 */ /* 0x000fe20000000800 */
[----:B------:R5:W-:Y:S06]  /*4000*/  MEMBAR.ALL.CTA ;  /* 0x0000000000007992 */ /* 0x000bec0000008000 */
[----:B-----5:R-:W5:Y:S01]  /*4010*/  FENCE.VIEW.ASYNC.S ;  /* 0x00000000000073c6 */ /* 0x020f620000000000 */
[----:B----4-:R-:W-:Y:S11]  /*4020*/  LOP3.LUT P0, RZ, R6, 0x1, RZ, 0xc0, !PT ;  /* 0x0000000106ff7812 */ /* 0x010ff6000780c0ff */
[----:B------:R-:W-:Y:S02]  /*4030*/  @!UPT UIADD3 URZ, UPT, UPT, URZ, URZ, URZ ;  /* 0x000000fffffff290 */ /* 0x000fe4000fffe0ff */
[----:B-----5:R-:W-:Y:S01]  /*4040*/  VOTEU.ANY UP3, P0 ;  /* 0x0000000000ff7886 */ /* 0x020fe20000060100 */
[----:B------:R-:W-:Y:S11]  /*4050*/  PLOP3.LUT P0, PT, PT, PT, UP3, 0x80, 0x8 ;  /* 0x000000000008781c */ /* 0x000ff60003f0f038 */
[----:B------:R-:W-:Y:S02]  /*4060*/  @!UPT UIADD3 URZ, UPT, UPT, URZ, URZ, URZ ;  /* 0x000000fffffff290 */ /* 0x000fe4000fffe0ff */
[----:B---3--:R-:W-:Y:S02]  /*4070*/  @P0 SHF.R.U32.HI R0, RZ, 0x10, R5 ;  /* 0x00000010ff000819 */ /* 0x008fe40000011605 */
[----:B------:R-:W-:Y:S02]  /*4080*/  @P0 MOV R2, R4 ;  /* 0x0000000400020202 */ /* 0x000fe40000000f00 */
[----:B------:R-:W-:Y:S01]  /*4090*/  @P0 R2UR UR4, R0 ;  /* 0x00000000000402ca */ /* 0x000fe200000e0000 */
[----:B------:R-:W-:Y:S01]  /*40a0*/  VIADD R0, R3, 0x60 ;  /* 0x0000006003007836 */ /* 0x000fe20000000000 */
[----:B------:R-:W-:Y:S02]  /*40b0*/  @P0 LOP3.LUT R4, R5, 0xffff, RZ, 0xc0, !PT ;  /* 0x0000ffff05040812 */ /* 0x000fe400078ec0ff */
[----:B------:R-:W-:Y:S02]  /*40c0*/  @P0 R2UR UR6, R2 ;  /* 0x00000000020602ca */ /* 0x000fe400000e0000 */
[----:B------:R-:W-:Y:S02]  /*40d0*/  PRMT R0, RZ, 0x654, R0 ;  /* 0x00000654ff007816 */ /* 0x000fe40000000000 */
[----:B------:R-:W-:Y:S02]  /*40e0*/  @P0 R2UR UR5, R4 ;  /* 0x00000000040502ca */ /* 0x000fe400000e0000 */
[----:B------:R3:W-:Y:S03]  /*40f0*/  SYNCS.ARRIVE.TRANS64.RED.A1T0 RZ, [R0+URZ], RZ ;  /* 0x000000ff00ff79a7 */ /* 0x0007e600081004ff */
[----:B------:R-:W-:Y:S04]  /*4100*/  @UP3 UMOV UR29, UR4 ;  /* 0x00000004001d3c82 */ /* 0x000fe80008000000 */
[----:B------:R-:W-:Y:S04]  /*4110*/  @UP3 UMOV UR14, UR6 ;  /* 0x00000006000e3c82 */ /* 0x000fe80008000000 */
[----:B------:R-:W-:Y:S01]  /*4120*/  @UP3 UMOV UR13, UR5 ;  /* 0x00000005000d3c82 */ /* 0x000fe20008000000 */
[----:B------:R-:W-:Y:S05]  /*4130*/  BRA.U !UP0, `(.L_x_68) ;  /* 0x0000000108c07547 */ /* 0x000fea000b800000 */
[----:B------:R-:W-:Y:S02]  /*4140*/  UIMAD.WIDE.U32 UR8, UR13, UR55, URZ ;  /* 0x000000370d0872a5 */ /* 0x000fe4000f8e00ff */
[----:B------:R-:W-:Y:S02]  /*4150*/  UP2UR UR12, UPR, URZ, 0x4 ;  /* 0x00000004ff0c7883 */ /* 0x000fe40008000000 */
[----:B------:R-:W-:Y:S02]  /*4160*/  UISETP.NE.AND UP2, UPT, UR54, 0x1, UPT ;  /* 0x000000013600788c */ /* 0x000fe4000bf45270 */
[----:B------:R-:W-:Y:S02]  /*4170*/  UIMAD.WIDE.U32 UR10, UR14, UR52, URZ ;  /* 0x000000340e0a72a5 */ /* 0x000fe4000f8e00ff */
[----:B------:R-:W-:Y:S02]  /*4180*/  USEL UR4, UR37, UR40, !UP2 ;  /* 0x0000002825047287 */ /* 0x000fe4000d000000 */
[----:B------:R-:W-:Y:S02]  /*4190*/  UISETP.NE.AND UP0, UPT, UR15, 0x1, UPT ;  /* 0x000000010f00788c */ /* 0x000fe4000bf05270 */
[----:B------:R-:W-:Y:S02]  /*41a0*/  UP2UR UR20, UPR, URZ, 0x2 ;  /* 0x00000002ff147883 */ /* 0x000fe40008000000 */
[----:B------:R-:W-:Y:S02]  /*41b0*/  UISETP.NE.AND UP1, UPT, UR41, 0x1, UPT ;  /* 0x000000012900788c */ /* 0x000fe4000bf25270 */
[----:B--2---:R-:W-:Y:S02]  /*41c0*/  UIMAD.WIDE.U32 UR16, UR4, UR22, URZ ;  /* 0x00000016041072a5 */ /* 0x004fe4000f8e00ff */
[----:B------:R-:W-:Y:S01]  /*41d0*/  USEL UR7, UR38, UR42, !UP0 ;  /* 0x0000002a26077287 */ /* 0x000fe2000c000000 */
[----:B------:R-:W-:Y:S02]  /*41e0*/  UMOV UR5, UR9 ;  /* 0x0000000900057c82 */ /* 0x000fe40008000000 */
[----:B------:R-:W-:Y:S02]  /*41f0*/  USHF.R.U32.HI UR6, URZ, UR48, UR5 ;  /* 0x00000030ff067299 */ /* 0x000fe40008011605 */
[----:B------:R-:W-:Y:S02]  /*4200*/  UIMAD.WIDE.U32 UR18, UR7, UR22, URZ ;  /* 0x00000016071272a5 */ /* 0x000fe4000f8e00ff */
[----:B------:R-:W-:Y:S02]  /*4210*/  USEL UR6, UR13, UR6, !UP2 ;  /* 0x000000060d067287 */ /* 0x000fe4000d000000 */
[----:B------:R-:W-:Y:S01]  /*4220*/  UISETP.NE.AND UP2, UPT, UR12, URZ, UPT ;  /* 0x000000ff0c00728c */ /* 0x000fe2000bf45270 */
[----:B------:R-:W-:Y:S01]  /*4230*/  UMOV UR5, UR11 ;  /* 0x0000000b00057c82 */ /* 0x000fe20008000000 */
[----:B------:R-:W-:Y:S02]  /*4240*/  UIMAD.WIDE.U32 UR10, UR6, UR22, URZ ;  /* 0x00000016060a72a5 */ /* 0x000fe4000f8e00ff */
[----:B------:R-:W-:Y:S03]  /*4250*/  USHF.R.U32.HI UR8, URZ, UR53, UR5 ;  /* 0x00000035ff087299 */ /* 0x000fe60008011605 */
[----:B------:R-:W-:Y:S02]  /*4260*/  UMOV UR5, UR17 ;  /* 0x0000001100057c82 */ /* 0x000fe40008000000 */
[----:B------:R-:W-:Y:S03]  /*4270*/  @UP1 USHF.R.U32.HI UR4, URZ, UR23, UR5 ;  /* 0x00000017ff041299 */ /* 0x000fe60008011605 */
[----:B------:R-:W-:Y:S01]  /*4280*/  UMOV UR5, UR19 ;  /* 0x0000001300057c82 */ /* 0x000fe20008000000 */
[----:B------:R-:W-:Y:S02]  /*4290*/  UIMAD UR4, UR41, UR4, URZ ;  /* 0x00000004290472a4 */ /* 0x000fe4000f8e02ff */
[----:B------:R-:W-:Y:S02]  /*42a0*/  @UP1 USHF.R.U32.HI UR7, URZ, UR23, UR5 ;  /* 0x00000017ff071299 */ /* 0x000fe40008011605 */
[----:B------:R-:W-:Y:S02]  /*42b0*/  USEL UR5, UR14, UR8, !UP0 ;  /* 0x000000080e057287 */ /* 0x000fe4000c000000 */
[----:B------:R-:W-:Y:S02]  /*42c0*/  UIMAD UR8, UR41, UR7, URZ ;  /* 0x00000007290872a4 */ /* 0x000fe4000f8e02ff */
[----:B------:R-:W-:Y:S03]  /*42d0*/  UISETP.GE.AND UP0, UPT, UR6, UR4, UPT ;  /* 0x000000040600728c */ /* 0x000fe6000bf06270 */
[----:B------:R-:W-:Y:S01]  /*42e0*/  UMOV UR4, UR11 ;  /* 0x0000000b00047c82 */ /* 0x000fe20008000000 */
[----:B------:R-:W-:Y:S02]  /*42f0*/  UISETP.GE.OR UP0, UPT, UR5, UR8, UP0 ;  /* 0x000000080500728c */ /* 0x000fe40008706670 */
[----:B------:R-:W-:Y:S02]  /*4300*/  USHF.R.U32.HI UR4, URZ, UR23, UR4 ;  /* 0x00000017ff047299 */ /* 0x000fe40008011604 */
[----:B------:R-:W-:Y:S02]  /*4310*/  UIMAD.WIDE.U32 UR8, UR5, UR22, URZ ;  /* 0x00000016050872a5 */ /* 0x000fe4000f8e00ff */
[----:B------:R-:W-:Y:S04]  /*4320*/  USEL UR10, UR6, UR4, !UP1 ;  /* 0x00000004060a7287 */ /* 0x000fe8000c800000 */
[----:B------:R-:W-:Y:S01]  /*4330*/  UIADD3 UR11, UPT, UPT, -UR10, URZ, URZ ;  /* 0x000000ff0a0b7290 */ /* 0x000fe2000fffe1ff */
[----:B------:R-:W-:Y:S02]  /*4340*/  @!UP0 UMOV UR4, UR9 ;  /* 0x0000000900048c82 */ /* 0x000fe40008000000 */
[----:B------:R-:W-:Y:S02]  /*4350*/  @!UP0 USHF.R.U32.HI UR4, URZ, UR23, UR4 ;  /* 0x00000017ff048299 */ /* 0x000fe40008011604 */
[----:B------:R-:W-:Y:S02]  /*4360*/  UIMAD UR8, UR41, UR11, UR6 ;  /* 0x0000000b290872a4 */ /* 0x000fe4000f8e0206 */
[----:B------:R-:W-:Y:S02]  /*4370*/  @!UP0 USEL UR4, UR5, UR4, !UP1 ;  /* 0x0000000405048287 */ /* 0x000fe4000c800000 */
[----:B------:R-:W-:Y:S02]  /*4380*/  UISETP.NE.AND UP1, UPT, UR20, URZ, UPT ;  /* 0x000000ff1400728c */ /* 0x000fe4000bf25270 */
[----:B------:R-:W-:Y:S02]  /*4390*/  @!UP0 UIMAD UR7, UR7, UR8, UR4 ;  /* 0x00000008070782a4 */ /* 0x000fe4000f8e0204 */
[----:B------:R-:W-:Y:S02]  /*43a0*/  @!UP0 UIADD3 UR9, UPT, UPT, UR10, -UR4, URZ ;  /* 0x800000040a098290 */ /* 0x000fe4000fffe0ff */
[----:B------:R-:W-:Y:S02]  /*43b0*/  UIADD3 UR8, UPT, UPT, -UR6, URZ, URZ ;  /* 0x000000ff06087290 */ /* 0x000fe4000fffe1ff */
[----:B------:R-:W-:Y:S02]  /*43c0*/  UIADD3 UR4, UPT, UPT, -UR5, URZ, URZ ;  /* 0x000000ff05047290 */ /* 0x000fe4000fffe1ff */
[----:B------:R-:W-:Y:S03]  /*43d0*/  @!UP0 UIMAD UR6, UR9, UR41, UR5 ;  /* 0x00000029090682a4 */ /* 0x000fe6000f8e0205 */
[----:B------:R-:W-:Y:S01]  /*43e0*/  @!UP0 UMOV UR5, UR7 ;  /* 0x0000000700058c82 */ /* 0x000fe20008000000 */
[----:B------:R-:W-:Y:S02]  /*43f0*/  UIMAD UR7, UR15, UR4, UR14 ;  /* 0x000000040f0772a4 */ /* 0x000fe4000f8e020e */
[----:B------:R-:W-:Y:S02]  /*4400*/  UIMAD UR4, UR54, UR8, UR13 ;  /* 0x00000008360472a4 */ /* 0x000fe4000f8e020d */
[----:B------:R-:W-:Y:S02]  /*4410*/  UIMAD UR14, UR5, UR15, UR7 ;  /* 0x0000000f050e72a4 */ /* 0x000fe4000f8e0207 */
[----:B------:R-:W-:Y:S11]  /*4420*/  UIMAD UR13, UR6, UR54, UR4 ;  /* 0x00000036060d72a4 */ /* 0x000ff6000f8e0204 */
[----:B------:R-:W-:Y:S01]  /*4430*/  @!UPT UIADD3 URZ, UPT, UPT, URZ, URZ, URZ ;  /* 0x000000fffffff290 */ /* 0x000fe2000fffe0ff */
.L_x_68:
[----:B------:R-:W4:Y:S01]  /*4440*/  @!UP4 LDCU.128 UR8, c[0x0][0xb10] ;  /* 0x00016200ff08c7ac */ /* 0x000f220008000c00 */
[----:B------:R-:W-:Y:S02]  /*4450*/  ISETP.NE.U32.AND P0, PT, RZ, UR30, PT ;  /* 0x0000001eff007c0c */ /* 0x000fe4000bf05070 */
[----:B------:R-:W-:Y:S02]  /*4460*/  SHF.L.U32 R2, R11, 0x1f, RZ ;  /* 0x0000001f0b027819 */ /* 0x000fe400000006ff */
[----:B------:R-:W-:Y:S01]  /*4470*/  ISETP.NE.AND.EX P0, PT, RZ, UR31, PT, P0 ;  /* 0x0000001fff007c0c */ /* 0x000fe2000bf05300 */
[----:B------:R-:W5:Y:S01]  /*4480*/  @!UP4 LDCU UR5, c[0x0][0xb0c] ;  /* 0x00016180ff05c7ac */ /* 0x000f620008000800 */
[----:B----4-:R-:W-:Y:S07]  /*4490*/  UIMAD.WIDE.U32 UR6, UR14, UR8, URZ ;  /* 0x000000080e0672a5 */ /* 0x010fee000f8e00ff */
[----:B------:R-:W-:Y:S01]  /*44a0*/  @!UP4 UMOV UR4, UR7 ;  /* 0x000000070004cc82 */ /* 0x000fe20008000000 */
[----:B-----5:R-:W-:Y:S02]  /*44b0*/  @!UP4 UISETP.NE.AND UP0, UPT, UR5, 0x1, UPT ;  /* 0x000000010500c88c */ /* 0x020fe4000bf05270 */
[----:B------:R-:W-:Y:S02]  /*44c0*/  @!UP4 USHF.R.U32.HI UR4, URZ, UR9, UR4 ;  /* 0x00000009ff04c299 */ /* 0x000fe40008011604 */
[----:B------:R-:W-:Y:S02]  /*44d0*/  UIMAD.WIDE.U32 UR6, UR13, UR11, URZ ;  /* 0x0000000b0d0672a5 */ /* 0x000fe4000f8e00ff */
[----:B------:R-:W-:Y:S02]  /*44e0*/  @!UP4 USEL UR8, UR14, UR4, !UP0 ;  /* 0x000000040e08c287 */ /* 0x000fe4000c000000 */
[----:B------:R-:W-:Y:S03]  /*44f0*/  @!UP4 UISETP.NE.AND UP0, UPT, UR10, 0x1, UPT ;  /* 0x000000010a00c88c */ /* 0x000fe6000bf05270 */
[----:B------:R-:W-:Y:S02]  /*4500*/  @!UP4 UMOV UR6, UR7 ;  /* 0x000000070006cc82 */ /* 0x000fe40008000000 */
[----:B------:R-:W4:Y:S02]  /*4510*/  @!UP4 LDCU UR4, c[0x0][0xb20] ;  /* 0x00016400ff04c7ac */ /* 0x000f240008000800 */
[----:B----4-:R-:W-:Y:S04]  /*4520*/  @!UP4 USHF.R.U32.HI UR6, URZ, UR4, UR6 ;  /* 0x00000004ff06c299 */ /* 0x010fe80008011606 */
[----:B------:R-:W-:Y:S04]  /*4530*/  @!UP4 USEL UR6, UR13, UR6, !UP0 ;  /* 0x000000060d06c287 */ /* 0x000fe8000c000000 */
[----:B------:R-:W-:Y:S02]  /*4540*/  @!UP4 UIADD3 UR4, UPT, UPT, -UR8, UR6, URZ ;  /* 0x000000060804c290 */ /* 0x000fe4000fffe1ff */
[----:B------:R-:W-:Y:S02]  /*4550*/  @!UP4 UIADD3 UR6, UPT, UPT, UR8, -UR6, URZ ;  /* 0x800000060806c290 */ /* 0x000fe4000fffe0ff */
[----:B------:R-:W-:Y:S02]  /*4560*/  @!UP4 UIMAD UR14, UR4, UR5, UR14 ;  /* 0x00000005040ec2a4 */ /* 0x000fe4000f8e020e */
[----:B------:R-:W-:Y:S01]  /*4570*/  @!UP4 UIMAD UR13, UR6, UR10, UR13 ;  /* 0x0000000a060dc2a4 */ /* 0x000fe2000f8e020d */
[----:B------:R-:W-:Y:S11]  /*4580*/  BRA.U UP1, `(.L_x_69) ;  /* 0x0000000101107547 */ /* 0x000ff6000b800000 */
[----:B---3--:R-:W-:Y:S04]  /*4590*/  MOV R0, UR44 ;  /* 0x0000002c00007c02 */ /* 0x008fe80008000f00 */
[----:B------:R-:W-:Y:S04]  /*45a0*/  SHF.L.U32 R3, R0, 0x1f, RZ ;  /* 0x0000001f00037819 */ /* 0x000fe800000006ff */
[----:B------:R-:W3:Y:S02]  /*45b0*/  SYNCS.PHASECHK.TRANS64.TRYWAIT P1, [UR21+0x48], R3 ;  /* 0x00004803ff0075a7 */ /* 0x000ee40008021115 */
[----:B---3--:R-:W-:Y:S05]  /*45c0*/  @!P1 BRA `(.L_x_70) ;  /* 0x0000004800949947 */ /* 0x008fea0003800000 */
.L_x_69:
[----:B------:R-:W-:Y:S05]  /*45d0*/  BRA.U !UP6, `(.L_x_71) ;  /* 0x000000010e3c7547 */ /* 0x000fea000b800000 */
[----:B------:R-:W-:Y:S01]  /*45e0*/  UPLOP3.LUT UP2, UPT, UPT, UPT, UP5, 0x80, 0x8 ;  /* 0x000000000008789c */ /* 0x000fe20003f4f050 */
[----:B------:R-:W-:Y:S01]  /*45f0*/  HFMA2 R244, -RZ, RZ, 0, 5.9604644775390625e-08 ;  /* 0x00000001fff47431 */ /* 0x000fe200000001ff */
[----:B------:R-:W4:Y:S01]  /*4600*/  LDCU.64 UR8, c[0x0][0x358] ;  /* 0x00006b00ff0877ac */ /* 0x000f220008000a00 */
[----:B---3--:R-:W-:Y:S03]  /*4610*/  IMAD.MOV.U32 R0, RZ, RZ, 0x1 ;  /* 0x00000001ff007424 */ /* 0x008fe600078e00ff */
[----:B------:R-:W-:Y:S05]  /*4620*/  PLOP3.LUT P1, PT, PT, PT, UP2, 0x80, 0x8 ;  /* 0x000000000008781c */ /* 0x000fea0003f2f028 */
[----:B------:R-:W3:Y:S01]  /*4630*/  @UP2 LDCU.64 UR4, c[0x0][0x888] ;  /* 0x00011100ff0427ac */ /* 0x000ee20008000a00 */
[----:B------:R-:W-:Y:S07]  /*4640*/  @UP2 UIMAD UR6, UR36, UR30, URZ ;  /* 0x0000001e240622a4 */ /* 0x000fee000f8e02ff */
[----:B------:R-:W-:Y:S01]  /*4650*/  @!P1 PRMT R244, R0, 0x7610, R244 ;  /* 0x0000761000f49816 */ /* 0x000fe200000000f4 */
[----:B---3--:R-:W-:Y:S06]  /*4660*/  @UP2 UIMAD.WIDE UR4, UR6, 0x4, UR4 ;  /* 0x00000004060428a5 */ /* 0x008fec000f8e0204 */
[----:B------:R-:W-:Y:S02]  /*4670*/  IMAD.U32 R4, RZ, RZ, UR4 ;  /* 0x00000004ff047e24 */ /* 0x000fe4000f8e00ff */
[----:B------:R-:W-:Y:S05]  /*4680*/  IMAD.U32 R5, RZ, RZ, UR5 ;  /* 0x00000005ff057e24 */ /* 0x000fea000f8e00ff */
[----:B----4-:R-:W3:Y:S02]  /*4690*/  @P1 LDG.E R4, desc[UR8][R4.64] ;  /* 0x0000000804041981 */ /* 0x010ee4000c1e1900 */
[----:B---3--:R-:W-:Y:S11]  /*46a0*/  @P1 R2UR UR45, R4 ;  /* 0x00000000042d12ca */ /* 0x008ff600000e0000 */
[----:B------:R-:W-:Y:S03]  /*46b0*/  @!UPT UIADD3 URZ, UPT, UPT, URZ, URZ, URZ ;  /* 0x000000fffffff290 */ /* 0x000fe6000fffe0ff */
[----:B------:R-:W4:Y:S02]  /*46c0*/  @!UP2 LDCU UR45, c[0x0][0x880] ;  /* 0x00011000ff2da7ac */ /* 0x000f240008000800 */
.L_x_71:
[----:B----4-:R-:W-:Y:S01]  /*46d0*/  @!P0 ISETP.EQ.AND P2, PT, RZ, UR45, PT ;  /* 0x0000002dff008c0c */ /* 0x010fe2000bf42270 */
[----:B------:R-:W-:Y:S01]  /*46e0*/  @!UPT UIADD3 URZ, UPT, UPT, URZ, URZ, URZ ;  /* 0x000000fffffff290 */ /* 0x000fe2000fffe0ff */
[----:B------:R-:W-:Y:S11]  /*46f0*/  @!P0 BRA `(.L_x_72) ;  /* 0x0000000000148947 */ /* 0x000ff60003800000 */
[----:B------:R-:W-:Y:S02]  /*4700*/  LOP3.LUT P0, RZ, R244, 0xff, RZ, 0xc0, !PT ;  /* 0x000000fff4ff7812 */ /* 0x000fe4000780c0ff */
[----:B------:R-:W-:Y:S04]  /*4710*/  PLOP3.LUT P2, PT, PT, PT, UP2, 0x80, 0x8 ;  /* 0x000000000008781c */ /* 0x000fe80003f4f028 */
[----:B------:R-:W-:Y:S07]  /*4720*/  PLOP3.LUT P2, PT, P2, PT, PT, 0x8, 0x80 ;  /* 0x000000000080781c */ /* 0x000fee000174e170 */
[----:B------:R-:W-:Y:S11]  /*4730*/  @P0 ISETP.EQ.AND P2, PT, RZ, UR45, PT ;  /* 0x0000002dff000c0c */ /* 0x000ff6000bf42270 */
[----:B------:R-:W-:Y:S02]  /*4740*/  @!UPT UIADD3 URZ, UPT, UPT, URZ, URZ, URZ ;  /* 0x000000fffffff290 */ /* 0x000fe4000fffe0ff */
.L_x_72:
[----:B------:R-:W4:Y:S01]  /*4750*/  SYNCS.PHASECHK.TRANS64.TRYWAIT P0, [UR21+0x38], R2 ;  /* 0x00003802ff0075a7 */ /* 0x000f220008001115 */
[----:B------:R-:W-:Y:S02]  /*4760*/  ELECT P1, URZ, PT ;  /* 0x0000000000ff782f */ /* 0x000fe40003820000 */
[----:B------:R-:W-:Y:S01]  /*4770*/  IADD3 R10, PT, PT, R10, 0x1, RZ ;  /* 0x000000010a0a7810 */ /* 0x000fe20007ffe0ff */
[----:B----4-:R-:W-:Y:S10]  /*4780*/  @!P0 BRA `(.L_x_73) ;  /* 0x00000048003c8947 */ /* 0x010ff40003800000 */
.L_x_123:
[----:B------:R-:W-:Y:S01]  /*4790*/  PLOP3.LUT P1, PT, P2, P1, PT, 0xf2, 0x2f ;  /* 0x00000000002f781c */ /* 0x000fe20001723e72 */
[----:B------:R-:W-:Y:S01]  /*47a0*/  UMOV UR6, 0x0 ;  /* 0x0000000000067882 */ /* 0x000fe20000000000 */
[----:B------:R-:W-:Y:S01]  /*47b0*/  UMOV UR7, 0x10000000 ;  /* 0x1000000000077882 */ /* 0x000fe20000000000 */
[----:B------:R-:W-:Y:S01]  /*47c0*/  UMOV UR12, UR36 ;  /* 0x00000024000c7c82 */ /* 0x000fe20008000000 */
[----:B------:R-:W-:Y:S01]  /*47d0*/  UMOV UR20, UR36 ;  /* 0x0000002400147c82 */ /* 0x000fe20008000000 */
[----:B------:R-:W-:Y:S01]  /*47e0*/  UMOV UR28, UR36 ;  /* 0x00000024001c7c82 */ /* 0x000fe20008000000 */
[----:B------:R-:W-:Y:S02]  /*47f0*/  R2UR UR51, R250 ;  /* 0x00000000fa3372ca */ /* 0x000fe400000e0000 */
[----:B------:R-:W-:Y:S02]  /*4800*/  R2UR UR43, R251 ;  /* 0x00000000fb2b72ca */ /* 0x000fe400000e0000 */
[C---:B------:R-:W-:Y:S02]  /*4810*/  ISETP.NE.AND P0, PT, R10.reuse, 0x2, PT ;  /* 0x000000020a00780c */ /* 0x040fe40003f05270 */
[----:B------:R-:W-:Y:S01]  /*4820*/  LOP3.LUT R11, R11, 0x1, RZ, 0x3c, !PT ;  /* 0x000000010b0b7812 */ /* 0x000fe200078e3cff */
[----:B------:R-:W-:Y:S01]  /*4830*/  VOTEU.ALL UP0, P1 ;  /* 0x0000000000ff7886 */ /* 0x000fe20000800000 */
[----:B---3--:R-:W-:Y:S02]  /*4840*/  SEL R0, RZ, 0x1, P0 ;  /* 0x00000001ff007807 */ /* 0x008fe40000000000 */
[----:B------:R-:W-:Y:S02]  /*4850*/  SEL R10, R10, RZ, P0 ;  /* 0x000000ff0a0a7207 */ /* 0x000fe40000000000 */
[----:B-1----:R-:W-:Y:S01]  /*4860*/  @!UP0 UIADD3 UR4, UP1, UPT, UR46, 0x580, URZ ;  /* 0x000005802e048890 */ /* 0x002fe2000ff3e0ff */
[----:B------:R-:W-:Y:S01]  /*4870*/  LOP3.LUT R9, R9, R0, RZ, 0x3c, !PT ;  /* 0x0000000009097212 */ /* 0x000fe200078e3cff */
[----:B------:R-:W-:Y:S02]  /*4880*/  @!UP0 USHF.L.U32 UR35, UR49, 0x7, URZ ;  /* 0x0000000731238899 */ /* 0x000fe400080006ff */
[----:B------:R-:W-:Y:S02]  /*4890*/  @!UP0 UIADD3.X UR5, UPT, UPT, URZ, UR47, URZ, UP1, !UPT ;  /* 0x0000002fff058290 */ /* 0x000fe40008ffe4ff */
[----:B------:R-:W-:Y:S02]  /*48a0*/  @!UP0 UIMAD UR34, UR50, 0x70, URZ ;  /* 0x00000070322288a4 */ /* 0x000fe4000f8e02ff */
[----:B------:R-:W-:Y:S02]  /*48b0*/  @!UP0 UIADD3 UR32, UPT, UPT, UR21, 0x180, URZ ;  /* 0x0000018015208890 */ /* 0x000fe4000fffe0ff */
[----:B------:R-:W-:Y:S01]  /*48c0*/  @!UP0 UIADD3 UR33, UPT, UPT, UR21, 0x30, URZ ;  /* 0x0000003015218890 */ /* 0x000fe2000fffe0ff */
[----:B------:R-:W-:Y:S01]  /*48d0*/  VOTEU.ALL UP1, P1 ;  /* 0x0000000000ff7886 */ /* 0x000fe20000820000 */
[----:B------:R-:W-:Y:S02]  /*48e0*/  @!UP0 UIADD3 UR8, UPT, UPT, UR21, 0x980, URZ ;  /* 0x0000098015088890 */ /* 0x000fe4000fffe0ff */
[----:B------:R-:W-:Y:S03]  /*48f0*/  @!UP0 UIADD3 UR10, UPT, UPT, UR34, 0x10, URZ ;  /* 0x00000010220a8890 */ /* 0x000fe6000fffe0ff */
[----:B------:R-:W-:Y:S01]  /*4900*/  UMOV UR9, UR33 ;  /* 0x0000002100097c82 */ /* 0x000fe20008000000 */
[----:B------:R-:W-:Y:S01]  /*4910*/  UMOV UR11, UR35 ;  /* 0x00000023000b7c82 */ /* 0x000fe20008000000 */
[----:B------:R1:W-:Y:S01]  /*4920*/  @!UP1 UTMALDG.3D [UR32], [UR4], desc[UR6] ;  /* 0x00000620040095b4 */ /* 0x0003e20008011000 */
[----:B------:R-:W-:Y:S01]  /*4930*/  VOTEU.ALL UP1, P1 ;  /* 0x0000000000ff7886 */ /* 0x000fe20000820000 */
[----:B------:R-:W-:Y:S02]  /*4940*/  @!UP0 UIADD3 UR16, UPT, UPT, UR21, 0x1180, URZ ;  /* 0x0000118015108890 */ /* 0x000fe4000fffe0ff */
[----:B------:R-:W-:Y:S01]  /*4950*/  @!UP0 UIADD3 UR18, UPT, UPT, UR34, 0x20, URZ ;  /* 0x0000002022128890 */ /* 0x000fe2000fffe0ff */
        /* <DEDUP_REMOVED lines=10> */
[----:B------:R-:W-:Y:S02]  /*4a00*/  UIADD3 UR50, UPT, UPT, UR13, UR51, URZ ;  /* 0x000000330d327290 */ /* 0x000fe4000fffe0ff */
[----:B------:R-:W-:Y:S02]  /*4a10*/  UIADD3 UR49, UPT, UPT, UR14, UR43, URZ ;  /* 0x0000002b0e317290 */ /* 0x000fe4000fffe0ff */
[----:B------:R-:W-:Y:S01]  /*4a20*/  @!UP1 UTMALDG.3D [UR24], [UR4], desc[UR6] ;  /* 0x00000618040095b4 */ /* 0x000fe20008011000 */
[----:B------:R-:W-:Y:S01]  /*4a30*/  VOTEU.ALL UP1, P1 ;  /* 0x0000000000ff7886 */ /* 0x000fe20000820000 */
[----:B-1----:R-:W-:Y:S01]  /*4a40*/  UMOV UR36, UR29 ;  /* 0x0000001d00247c82 */ /* 0x002fe20008000000 */
[----:B---3--:R-:W-:Y:S02]  /*4a50*/  @!UP0 UIADD3 UR8, UPT, UPT, UR21, 0x2180, URZ ;  /* 0x0000218015088890 */ /* 0x008fe4000fffe0ff */
[----:B------:R-:W-:Y:S02]  /*4a60*/  @!UP0 UIADD3 UR10, UPT, UPT, UR34, 0x40, URZ ;  /* 0x00000040220a8890 */ /* 0x000fe4000fffe0ff */
[----:B----4-:R-:W-:Y:S02]  /*4a70*/  @!UP0 UIADD3 UR16, UPT, UPT, UR21, 0x2980, URZ ;  /* 0x0000298015108890 */ /* 0x010fe4000fffe0ff */
[----:B------:R-:W-:Y:S05]  /*4a80*/  @!UP0 UIADD3 UR18, UPT, UPT, UR34, 0x50, URZ ;  /* 0x0000005022128890 */ /* 0x000fea000fffe0ff */
[----:B------:R1:W-:Y:S01]  /*4a90*/  @!UP1 UTMALDG.3D [UR8], [UR4], desc[UR6] ;  /* 0x00000608040095b4 */ /* 0x0003e20008011000 */
[----:B------:R-:W-:Y:S02]  /*4aa0*/  UPLOP3.LUT UP1, UPT, UPT, UPT, UPT, 0x80, 0x8 ;  /* 0x000000000008789c */ /* 0x000fe40003f2f070 */
[----:B-1----:R-:W-:Y:S02]  /*4ab0*/  @!UP0 UIADD3 UR8, UPT, UPT, UR21, 0x3180, URZ ;  /* 0x0000318015088890 */ /* 0x002fe4000fffe0ff */
[----:B------:R-:W-:Y:S01]  /*4ac0*/  @!UP0 UIADD3 UR10, UPT, UPT, UR34, 0x60, URZ ;  /* 0x00000060220a8890 */ /* 0x000fe2000fffe0ff */
[----:B------:R-:W-:Y:S05]  /*4ad0*/  VOTEU.ALL UP0, P1 ;  /* 0x0000000000ff7886 */ /* 0x000fea0000800000 */
[----:B------:R3:W-:Y:S01]  /*4ae0*/  @!UP0 UTMALDG.3D [UR16], [UR4], desc[UR6] ;  /* 0x00000610040085b4 */ /* 0x0007e20008011000 */
[----:B------:R-:W-:Y:S05]  /*4af0*/  VOTEU.ALL UP0, P1 ;  /* 0x0000000000ff7886 */ /* 0x000fea0000800000 */
[----:B------:R3:W-:Y:S01]  /*4b00*/  @!UP0 UTMALDG.3D [UR8], [UR4], desc[UR6] ;  /* 0x00000608040085b4 */ /* 0x0007e20008011000 */
[----:B------:R3:W-:Y:S01]  /*4b10*/  @!P1 SYNCS.ARRIVE.TRANS64.RED.A0TR RZ, [UR21+0x30], R8 ;  /* 0x00003008ffff99a7 */ /* 0x0007e20008300415 */
[----:B------:R-:W-:Y:S01]  /*4b20*/  SYNCS.ARRIVE.TRANS64.RED.A1T0 RZ, [UR39], RZ ;  /* 0x000000ffffff79a7 */ /* 0x000fe20008100427 */
[----:B------:R-:W-:Y:S05]  /*4b30*/  BRA.U UP3, `(.L_x_74) ;  /* 0xfffffff503047547 */ /* 0x000fea000b83ffff */
[----:B------:R-:W-:Y:S07]  /*4b40*/  MOV R0, UR21 ;  /* 0x0000001500007c02 */ /* 0x000fee0008000f00 */
.L_x_75:
[----:B-1----:R-:W-:-:S04]  /*4b50*/  SHF.L.U32 R3, R11, 0x1f, RZ ;  /* 0x0000001f0b037819 */ /* 0x002fc800000006ff */
[----:B------:R1:W4:Y:S03]  /*4b60*/  SYNCS.PHASECHK.TRANS64.TRYWAIT P0, [R0+URZ+0x38], R3 ;  /* 0x00003803000075a7 */ /* 0x00032600080011ff */
[----:B----4-:R-:W-:Y:S05]  /*4b70*/  @!P0 NANOSLEEP.SYNCS 0x989680 ;  /* 0x009896800000895d */ /* 0x010fea0003900000 */
[----:B------:R-:W4:Y:S02]  /*4b80*/  @!P0 SYNCS.PHASECHK.TRANS64 P0, [R0+URZ+0x38], R3 ;  /* 0x00003803000085a7 */ /* 0x000f2400080010ff */
[----:B--234-:R-:W-:Y:S05]  /*4b90*/  @P0 EXIT ;  /* 0x000000000000094d */ /* 0x01cfea0003800000 */
[----:B------:R-:W-:Y:S05]  /*4ba0*/  BRA `(.L_x_75) ;  /* 0xfffffffc00e87947 */ /* 0x000fea000383ffff */
.L_x_66:
[----:B------:R-:W-:-:S06]  /*4bb0*/  UISETP.GE.AND UP0, UPT, UR22, 0x4, UPT ;  /* 0x000000041600788c */ /* 0x000fcc000bf06270 */
[----:B------:R-:W-:-:S13]  /*4bc0*/  PLOP3.LUT P0, PT, PT, PT, UP0, 0x80, 0x8 ;  /* 0x000000000008781c */ /* 0x000fda0003f0f008 */
[----:B-1----:R-:W-:Y:S05]  /*4bd0*/  @!P0 EXIT ;  /* 0x000000000000894d */ /* 0x002fea0003800000 */
[----:B------:R-:W-:Y:S01]  /*4be0*/  BAR.SYNC.DEFER_BLOCKING 0x6, 0xa0 ;  /* 0x0182800000007b1d */ /* 0x000fe20000010000 */
[C---:B------:R-:W-:Y:S01]  /*4bf0*/  IMAD.U32 R2, R252.reuse, 0x10000, RZ ;  /* 0x00010000fc027824 */ /* 0x040fe200078e00ff */
[----:B------:R-:W-:-:S04]  /*4c00*/  LOP3.LUT R252, R252, 0x60, RZ, 0xc0, !PT ;  /* 0x00000060fcfc7812 */ /* 0x000fc800078ec0ff */
[----:B------:R-:W-:Y:S01]  /*4c10*/  UMOV UR4, 0x400 ;  /* 0x0000040000047882 */ /* 0x000fe20000000000 */
[----:B------:R-:W1:Y:S01]  /*4c20*/  LDCU.64 UR8, c[0x0][0x890] ;  /* 0x00011200ff0877ac */ /* 0x000e620008000a00 */
[----:B------:R-:W-:Y:S01]  /*4c30*/  LOP3.LUT R2, R2, 0x600000, RZ, 0xc0, !PT ;  /* 0x0060000002027812 */ /* 0x000fe200078ec0ff */
[----:B------:R-:W-:Y:S01]  /*4c40*/  ULEA UR4, UR5, UR4, 0x18 ;  /* 0x0000000405047291 */ /* 0x000fe2000f8ec0ff */
[----:B------:R-:W2:Y:S01]  /*4c50*/  LDCU.64 UR6, c[0x0][0x8b0] ;  /* 0x00011600ff0677ac */ /* 0x000ea20008000a00 */
[----:B------:R-:W3:Y:S01]  /*4c60*/  LDCU UR44, c[0x0][0xb0c] ;  /* 0x00016180ff2c77ac */ /* 0x000ee20008000800 */
[----:B------:R-:W4:Y:S06]  /*4c70*/  LDCU UR40, c[0x0][0xb30] ;  /* 0x00016600ff2877ac */ /* 0x000f2c0008000800 */
[----:B------:R-:W5:Y:S01]  /*4c80*/  LDS R3, [UR4+0x100] ;  /* 0x00010004ff037984 */ /* 0x000f620008000800 */
[----:B-1----:R-:W-:Y:S01]  /*4c90*/  IMAD.U32 R249, RZ, RZ, UR8 ;  /* 0x00000008fff97e24 */ /* 0x002fe2000f8e00ff */
[----:B------:R-:W-:Y:S01]  /*4ca0*/  MOV R248, UR9 ;  /* 0x0000000900f87c02 */ /* 0x000fe20008000f00 */
[----:B------:R-:W1:Y:S01]  /*4cb0*/  LDCU.64 UR60, c[0x0][0x888] ;  /* 0x00011100ff3c77ac */ /* 0x000e620008000a00 */
[----:B--2---:R-:W-:Y:S01]  /*4cc0*/  IMAD.U32 R247, RZ, RZ, UR6 ;  /* 0x00000006fff77e24 */ /* 0x004fe2000f8e00ff */
[----:B------:R-:W-:Y:S01]  /*4cd0*/  MOV R246, UR7 ;  /* 0x0000000700f67c02 */ /* 0x000fe20008000f00 */
[----:B------:R-:W2:Y:S01]  /*4ce0*/  LDCU.64 UR42, c[0x0][0xb28] ;  /* 0x00016500ff2a77ac */ /* 0x000ea20008000a00 */
[----:B------:R-:W1:Y:S01]  /*4cf0*/  LDCU.128 UR56, c[0x0][0xb10] ;  /* 0x00016200ff3877ac */ /* 0x000e620008000c00 */
[----:B------:R-:W-:Y:S01]  /*4d00*/  UMOV UR46, URZ ;  /* 0x000000ff002e7c82 */ /* 0x000fe20008000000 */
[----:B------:R-:W-:Y:S01]  /*4d10*/  UMOV UR55, URZ ;  /* 0x000000ff00377c82 */ /* 0x000fe20008000000 */
[----:B------:R-:W-:Y:S01]  /*4d20*/  UMOV UR16, URZ ;  /* 0x000000ff00107c82 */ /* 0x000fe20008000000 */
[----:B------:R-:W-:Y:S01]  /*4d30*/  UMOV UR54, URZ ;  /* 0x000000ff00367c82 */ /* 0x000fe20008000000 */
[----:B------:R-:W-:Y:S01]  /*4d40*/  UMOV UR52, URZ ;  /* 0x000000ff00347c82 */ /* 0x000fe20008000000 */
[----:B-12345:R-:W-:-:S07]  /*4d50*/  IMAD.IADD R2, R3, 0x1, R2 ;  /* 0x0000000103027824 */ /* 0x03efce00078e0202 */
.L_x_94:
[----:B------:R-:W1:Y:S01]  /*4d60*/  S2UR UR4, SR_CgaCtaId ;  /* 0x00000000000479c3 */ /* 0x000e620000008800 */
[----:B------:R-:W-:Y:S01]  /*4d70*/  UMOV UR47, 0x400 ;  /* 0x00000400002f7882 */ /* 0x000fe20000000000 */
[----:B------:R-:W-:Y:S04]  /*4d80*/  MOV R0, UR54 ;  /* 0x0000003600007c02 */ /* 0x000fe80008000f00 */
[----:B------:R-:W-:Y:S01]  /*4d90*/  SHF.L.U32 R3, R0, 0x1f, RZ ;  /* 0x0000001f00037819 */ /* 0x000fe200000006ff */
[----:B-1----:R-:W-:Y:S04]  /*4da0*/  ULEA UR47, UR4, UR47, 0x18 ;  /* 0x0000002f042f7291 */ /* 0x002fe8000f8ec0ff */
[----:B------:R-:W-:Y:S09]  /*4db0*/  ULEA UR4, UR16, UR47, 0x3 ;  /* 0x0000002f10047291 */ /* 0x000ff2000f8e18ff */
[----:B------:R-:W1:Y:S02]  /*4dc0*/  SYNCS.PHASECHK.TRANS64.TRYWAIT P0, [UR4+0x50], R3 ;  /* 0x00005003ff0075a7 */ /* 0x000e640008001104 */
[----:B-12---:R-:W-:Y:S05]  /*4dd0*/  @!P0 BRA `(.L_x_76) ;  /* 0x0000004000c08947 */ /* 0x006fea0003800000 */
.L_x_125:
[----:B------:R-:W-:Y:S02]  /*4de0*/  ULEA UR5, UR16, UR47, 0x4 ;  /* 0x0000002f10057291 */ /* 0x000fe4000f8e20ff */
[----:B------:R-:W-:Y:S04]  /*4df0*/  UIADD3 UR4, UPT, UPT, UR4, 0x60, URZ ;  /* 0x0000006004047890 */ /* 0x000fe8000fffe0ff */
[----:B------:R-:W-:Y:S03]  /*4e00*/  UPRMT UR4, URZ, 0x654, UR4 ;  /* 0x00000654ff047896 */ /* 0x000fe60008000004 */
[----:B------:R-:W2:Y:S01]  /*4e10*/  LDS.128 R4, [UR5+0xe0] ;  /* 0x0000e005ff047984 */ /* 0x000ea20008000c00 */
[----:B------:R-:W-:Y:S01]  /*4e20*/  @!PT LDS RZ, [RZ] ;  /* 0x00000000fffff984 */ /* 0x000fe20000000800 */
[----:B------:R-:W-:Y:S01]  /*4e30*/  @!PT LDS RZ, [RZ] ;  /* 0x00000000fffff984 */ /* 0x000fe20000000800 */
[----:B------:R-:W-:Y:S01]  /*4e40*/  @!PT LDS RZ, [RZ] ;  /* 0x00000000fffff984 */ /* 0x000fe20000000800 */
[----:B------:R-:W-:Y:S01]  /*4e50*/  @!PT LDS RZ, [RZ] ;  /* 0x00000000fffff984 */ /* 0x000fe20000000800 */
[----:B------:R3:W-:Y:S07]  /*4e60*/  MEMBAR.ALL.CTA ;  /* 0x0000000000007992 */ /* 0x0007ee0000008000 */
[----:B---3--:R-:W3:Y:S02]  /*4e70*/  FENCE.VIEW.ASYNC.S ;  /* 0x00000000000073c6 */ /* 0x008ee40000000000 */
[----:B---3--:R-:W-:Y:S01]  /*4e80*/  SYNCS.ARRIVE.TRANS64.RED.A1T0 RZ, [UR4], RZ ;  /* 0x000000ffffff79a7 */ /* 0x008fe20008100404 */
[----:B--2---:R-:W-:Y:S11]  /*4e90*/  LOP3.LUT P0, RZ, R6, 0x1, RZ, 0xc0, !PT ;  /* 0x0000000106ff7812 */ /* 0x004ff6000780c0ff */
[----:B------:R-:W-:Y:S02]  /*4ea0*/  @!UPT UIADD3 URZ, UPT, UPT, URZ, URZ, URZ ;  /* 0x000000fffffff290 */ /* 0x000fe4000fffe0ff */
[----:B------:R-:W-:Y:S01]  /*4eb0*/  VOTEU.ANY UP0, P0 ;  /* 0x0000000000ff7886 */ /* 0x000fe20000000100 */
[----:B------:R-:W-:Y:S01]  /*4ec0*/  PLOP3.LUT P3, PT, PT, PT, UP0, 0x80, 0x8 ;  /* 0x000000000008781c */ /* 0x000fe20003f6f008 */
[----:B------:R-:W-:Y:S01]  /*4ed0*/  UP2UR UR53, UPR, URZ, 0x1 ;  /* 0x00000001ff357883 */ /* 0x000fe20008000000 */
[----:B------:R-:W-:Y:S02]  /*4ee0*/  PLOP3.LUT P1, PT, PT, PT, UP0, 0x80, 0x8 ;  /* 0x000000000008781c */ /* 0x000fe40003f2f008 */
[----:B------:R-:W-:Y:S02]  /*4ef0*/  PLOP3.LUT P2, PT, PT, PT, UP0, 0x80, 0x8 ;  /* 0x000000000008781c */ /* 0x000fe40003f4f008 */
[----:B------:R-:W-:Y:S01]  /*4f00*/  PLOP3.LUT P0, PT, PT, PT, UP0, 0x80, 0x8 ;  /* 0x000000000008781c */ /* 0x000fe20003f0f008 */
[----:B------:R-:W-:Y:S06]  /*4f10*/  UISETP.GE.AND UP0, UPT, UR41, 0x1, UPT ;  /* 0x000000012900788c */ /* 0x000fec000bf06270 */
[----:B-1----:R-:W-:Y:S02]  /*4f20*/  @P3 MOV R3, R4 ;  /* 0x0000000400033202 */ /* 0x002fe40000000f00 */
[----:B------:R-:W-:Y:S02]  /*4f30*/  @P1 LOP3.LUT R0, R5, 0xffff, RZ, 0xc0, !PT ;  /* 0x0000ffff05001812 */ /* 0x000fe400078ec0ff */
[----:B------:R-:W-:Y:S02]  /*4f40*/  @P2 R2UR UR39, R3 ;  /* 0x00000000032722ca */ /* 0x000fe400000e0000 */
[----:B------:R-:W-:Y:S01]  /*4f50*/  @P0 R2UR UR38, R0 ;  /* 0x00000000002602ca */ /* 0x000fe200000e0000 */
[----:B------:R-:W-:Y:S03]  /*4f60*/  @!UPT UIADD3 URZ, UPT, UPT, URZ, URZ, URZ ;  /* 0x000000fffffff290 */ /* 0x000fe6000fffe0ff */
[----:B------:R-:W-:Y:S11]  /*4f70*/  BRA.U !UP0, `(.L_x_77) ;  /* 0x0000000108cc7547 */ /* 0x000ff6000b800000 */
[----:B------:R-:W1:Y:S01]  /*4f80*/  LDCU UR6, c[0x0][0xb20] ;  /* 0x00016400ff0677ac */ /* 0x000e620008000800 */
[----:B------:R-:W2:Y:S01]  /*4f90*/  LDCU UR7, c[0x0][0x370] ;  /* 0x00006e00ff0777ac */ /* 0x000ea20008000800 */
[----:B------:R-:W3:Y:S01]  /*4fa0*/  LDCU UR4, c[0x0][0x374] ;  /* 0x00006e80ff0477ac */ /* 0x000ee20008000800 */
[----:B------:R-:W-:Y:S02]  /*4fb0*/  UISETP.NE.AND UP0, UPT, UR58, 0x1, UPT ;  /* 0x000000013a00788c */ /* 0x000fe4000bf05270 */
[----:B------:R-:W-:Y:S02]  /*4fc0*/  UIMAD.WIDE.U32 UR10, UR38, UR59, URZ ;  /* 0x0000003b260a72a5 */ /* 0x000fe4000f8e00ff */
[----:B------:R-:W-:Y:S02]  /*4fd0*/  UISETP.NE.AND UP1, UPT, UR44, 0x1, UPT ;  /* 0x000000012c00788c */ /* 0x000fe4000bf25270 */
[----:B------:R-:W-:Y:S02]  /*4fe0*/  UISETP.NE.AND UP2, UPT, UR41, 0x1, UPT ;  /* 0x000000012900788c */ /* 0x000fe4000bf45270 */
[----:B------:R-:W-:Y:S02]  /*4ff0*/  UIMAD.WIDE.U32 UR14, UR39, UR56, URZ ;  /* 0x00000038270e72a5 */ /* 0x000fe4000f8e00ff */
[----:B--2---:R-:W-:Y:S02]  /*5000*/  UIMAD.WIDE.U32 UR12, UR7, UR56, URZ ;  /* 0x00000038070c72a5 */ /* 0x004fe4000f8e00ff */
[----:B---3--:R-:W-:Y:S07]  /*5010*/  UIMAD.WIDE.U32 UR8, UR4, UR59, URZ ;  /* 0x0000003b040872a5 */ /* 0x008fee000f8e00ff */
[----:B------:R-:W-:Y:S02]  /*5020*/  UMOV UR5, UR9 ;  /* 0x0000000900057c82 */ /* 0x000fe40008000000 */
[----:B-1----:R-:W-:Y:S03]  /*5030*/  @UP0 USHF.R.U32.HI UR4, URZ, UR6, UR5 ;  /* 0x00000006ff040299 */ /* 0x002fe60008011605 */
[----:B------:R-:W-:Y:S01]  /*5040*/  UMOV UR5, UR11 ;  /* 0x0000000b00057c82 */ /* 0x000fe20008000000 */
[----:B------:R-:W-:Y:S02]  /*5050*/  UIMAD.WIDE.U32 UR8, UR4, UR42, URZ ;  /* 0x0000002a040872a5 */ /* 0x000fe4000f8e00ff */
[----:B------:R-:W-:Y:S03]  /*5060*/  USHF.R.U32.HI UR6, URZ, UR6, UR5 ;  /* 0x00000006ff067299 */ /* 0x000fe60008011605 */
[----:B------:R-:W-:Y:S01]  /*5070*/  UMOV UR5, UR13 ;  /* 0x0000000d00057c82 */ /* 0x000fe20008000000 */
[----:B------:R-:W-:Y:S02]  /*5080*/  USEL UR6, UR38, UR6, !UP0 ;  /* 0x0000000626067287 */ /* 0x000fe4000c000000 */
[----:B------:R-:W-:Y:S01]  /*5090*/  @UP1 USHF.R.U32.HI UR7, URZ, UR57, UR5 ;  /* 0x00000039ff071299 */ /* 0x000fe20008011605 */
[----:B------:R-:W-:Y:S02]  /*50a0*/  UMOV UR8, UR9 ;  /* 0x0000000900087c82 */ /* 0x000fe40008000000 */
[----:B------:R-:W-:Y:S01]  /*50b0*/  UMOV UR5, UR15 ;  /* 0x0000000f00057c82 */ /* 0x000fe20008000000 */
[----:B------:R-:W-:Y:S02]  /*50c0*/  UIMAD.WIDE.U32 UR10, UR7, UR42, URZ ;  /* 0x0000002a070a72a5 */ /* 0x000fe4000f8e00ff */
[----:B------:R-:W-:Y:S02]  /*50d0*/  @UP2 USHF.R.U32.HI UR4, URZ, UR43, UR8 ;  /* 0x0000002bff042299 */ /* 0x000fe40008011608 */
[----:B------:R-:W-:Y:S02]  /*50e0*/  USHF.R.U32.HI UR5, URZ, UR57, UR5 ;  /* 0x00000039ff057299 */ /* 0x000fe40008011605 */
[----:B------:R-:W-:Y:S02]  /*50f0*/  UIMAD UR4, UR41, UR4, URZ ;  /* 0x00000004290472a4 */ /* 0x000fe4000f8e02ff */
[----:B------:R-:W-:Y:S02]  /*5100*/  USEL UR5, UR39, UR5, !UP1 ;  /* 0x0000000527057287 */ /* 0x000fe4000c800000 */
[----:B------:R-:W-:Y:S01]  /*5110*/  UISETP.GE.AND UP0, UPT, UR6, UR4, UPT ;  /* 0x000000040600728c */ /* 0x000fe2000bf06270 */
[----:B------:R-:W-:Y:S02]  /*5120*/  UMOV UR10, UR11 ;  /* 0x0000000b000a7c82 */ /* 0x000fe40008000000 */
[----:B------:R-:W-:Y:S02]  /*5130*/  @UP2 USHF.R.U32.HI UR7, URZ, UR43, UR10 ;  /* 0x0000002bff072299 */ /* 0x000fe4000801160a */
[----:B------:R-:W-:Y:S02]  /*5140*/  UIMAD.WIDE.U32 UR10, UR6, UR42, URZ ;  /* 0x0000002a060a72a5 */ /* 0x000fe4000f8e00ff */
[----:B------:R-:W-:Y:S04]  /*5150*/  UIMAD UR8, UR41, UR7, URZ ;  /* 0x00000007290872a4 */ /* 0x000fe8000f8e02ff */
[----:B------:R-:W-:Y:S02]  /*5160*/  UISETP.GE.OR UP0, UPT, UR5, UR8, UP0 ;  /* 0x000000080500728c */ /* 0x000fe40008706670 */
[----:B------:R-:W-:Y:S02]  /*5170*/  UIMAD.WIDE.U32 UR8, UR5, UR42, URZ ;  /* 0x0000002a050872a5 */ /* 0x000fe4000f8e00ff */
[----:B------:R-:W-:Y:S01]  /*5180*/  UIADD3 UR8, UPT, UPT, -UR5, URZ, URZ ;  /* 0x000000ff05087290 */ /* 0x000fe2000fffe1ff */
[----:B------:R-:W-:Y:S02]  /*5190*/  UMOV UR4, UR11 ;  /* 0x0000000b00047c82 */ /* 0x000fe40008000000 */
[----:B------:R-:W-:Y:S04]  /*51a0*/  USHF.R.U32.HI UR4, URZ, UR43, UR4 ;  /* 0x0000002bff047299 */ /* 0x000fe80008011604 */
[----:B------:R-:W-:Y:S03]  /*51b0*/  USEL UR11, UR6, UR4, !UP2 ;  /* 0x00000004060b7287 */ /* 0x000fe6000d000000 */
[----:B------:R-:W-:Y:S01]  /*51c0*/  @!UP0 UMOV UR4, UR9 ;  /* 0x0000000900048c82 */ /* 0x000fe20008000000 */
[----:B------:R-:W-:Y:S02]  /*51d0*/  UIADD3 UR10, UPT, UPT, -UR11, URZ, URZ ;  /* 0x000000ff0b0a7290 */ /* 0x000fe4000fffe1ff */
[----:B------:R-:W-:Y:S02]  /*51e0*/  @!UP0 USHF.R.U32.HI UR4, URZ, UR43, UR4 ;  /* 0x0000002bff048299 */ /* 0x000fe40008011604 */
[----:B------:R-:W-:Y:S02]  /*51f0*/  UIMAD UR10, UR41, UR10, UR6 ;  /* 0x0000000a290a72a4 */ /* 0x000fe4000f8e0206 */
[----:B------:R-:W-:Y:S02]  /*5200*/  @!UP0 USEL UR4, UR5, UR4, !UP2 ;  /* 0x0000000405048287 */ /* 0x000fe4000d000000 */
[----:B------:R-:W-:Y:S02]  /*5210*/  UIADD3 UR9, UPT, UPT, -UR6, URZ, URZ ;  /* 0x000000ff06097290 */ /* 0x000fe4000fffe1ff */
[----:B------:R-:W-:Y:S02]  /*5220*/  @!UP0 UIMAD UR10, UR7, UR10, UR4 ;  /* 0x0000000a070a82a4 */ /* 0x000fe4000f8e0204 */
[----:B------:R-:W-:Y:S02]  /*5230*/  @!UP0 UIADD3 UR11, UPT, UPT, UR11, -UR4, URZ ;  /* 0x800000040b0b8290 */ /* 0x000fe4000fffe0ff */
[----:B------:R-:W-:Y:S02]  /*5240*/  UIMAD UR7, UR44, UR8, UR39 ;  /* 0x000000082c0772a4 */ /* 0x000fe4000f8e0227 */
[----:B------:R-:W-:Y:S02]  /*5250*/  @!UP0 UIMAD UR6, UR11, UR41, UR5 ;  /* 0x000000290b0682a4 */ /* 0x000fe4000f8e0205 */
[----:B------:R-:W-:Y:S01]  /*5260*/  UIMAD UR4, UR58, UR9, UR38 ;  /* 0x000000093a0472a4 */ /* 0x000fe2000f8e0226 */
[----:B------:R-:W-:Y:S02]  /*5270*/  @!UP0 UMOV UR5, UR10 ;  /* 0x0000000a00058c82 */ /* 0x000fe40008000000 */
[----:B------:R-:W-:Y:S02]  /*5280*/  UIMAD UR39, UR5, UR44, UR7 ;  /* 0x0000002c052772a4 */ /* 0x000fe4000f8e0207 */
[----:B------:R-:W-:Y:S11]  /*5290*/  UIMAD UR38, UR6, UR58, UR4 ;  /* 0x0000003a062672a4 */ /* 0x000ff6000f8e0204 */
[----:B------:R-:W-:Y:S01]  /*52a0*/  @!UPT UIADD3 URZ, UPT, UPT, URZ, URZ, URZ ;  /* 0x000000fffffff290 */ /* 0x000fe2000fffe0ff */
.L_x_77:
[----:B------:R-:W-:Y:S01]  /*52b0*/  UISETP.NE.AND UP0, UPT, UR40, 0x1, UPT ;  /* 0x000000012800788c */ /* 0x000fe2000bf05270 */
[----:B------:R-:W-:Y:S01]  /*52c0*/  R2UR UR17, R249 ;  /* 0x00000000f91172ca */ /* 0x000fe200000e0000 */
[----:B------:R-:W-:Y:S01]  /*52d0*/  UIADD3 UR51, UPT, UPT, UR16, 0x1, URZ ;  /* 0x0000000110337890 */ /* 0x000fe2000fffe0ff */
[----:B------:R-:W-:Y:S08]  /*52e0*/  R2UR UR11, R248 ;  /* 0x00000000f80b72ca */ /* 0x000ff000000e0000 */
[----:B------:R-:W1:Y:S01]  /*52f0*/  @!UP0 LDCU.128 UR12, c[0x0][0xb10] ;  /* 0x00016200ff0c87ac */ /* 0x000e620008000c00 */
[----:B------:R-:W2:Y:S01]  /*5300*/  @!UP0 LDCU UR5, c[0x0][0xb0c] ;  /* 0x00016180ff0587ac */ /* 0x000ea20008000800 */
[----:B------:R-:W3:Y:S01]  /*5310*/  @!UP0 LDCU UR10, c[0x0][0xb20] ;  /* 0x00016400ff0a87ac */ /* 0x000ee20008000800 */
[----:B------:R-:W-:Y:S02]  /*5320*/  UISETP.NE.U32.AND UP3, UPT, UR17, URZ, UPT ;  /* 0x000000ff1100728c */ /* 0x000fe4000bf65070 */
[----:B-1----:R-:W-:Y:S02]  /*5330*/  UIMAD.WIDE.U32 UR8, UR39, UR12, URZ ;  /* 0x0000000c270872a5 */ /* 0x002fe4000f8e00ff */
[----:B------:R-:W-:Y:S02]  /*5340*/  UIMAD.WIDE.U32 UR6, UR38, UR15, URZ ;  /* 0x0000000f260672a5 */ /* 0x000fe4000f8e00ff */
[----:B------:R-:W-:Y:S02]  /*5350*/  @!UP0 UISETP.NE.AND UP1, UPT, UR14, 0x1, UPT ;  /* 0x000000010e00888c */ /* 0x000fe4000bf25270 */
[----:B------:R-:W-:Y:S02]  /*5360*/  UISETP.NE.AND.EX UP3, UPT, UR11, URZ, UPT, UP3 ;  /* 0x000000ff0b00728c */ /* 0x000fe4000bf65330 */
[----:B--2---:R-:W-:Y:S01]  /*5370*/  @!UP0 UISETP.NE.AND UP2, UPT, UR5, 0x1, UPT ;  /* 0x000000010500888c */ /* 0x004fe2000bf45270 */
[----:B------:R-:W-:Y:S01]  /*5380*/  @!UP0 UMOV UR4, UR9 ;  /* 0x0000000900048c82 */ /* 0x000fe20008000000 */
[----:B------:R-:W-:Y:S01]  /*5390*/  @!UP0 UMOV UR6, UR7 ;  /* 0x0000000700068c82 */ /* 0x000fe20008000000 */
[----:B------:R-:W-:Y:S02]  /*53a0*/  @!UP0 USHF.R.U32.HI UR4, URZ, UR13, UR4 ;  /* 0x0000000dff048299 */ /* 0x000fe40008011604 */
[----:B---3--:R-:W-:Y:S02]  /*53b0*/  @!UP0 USHF.R.U32.HI UR6, URZ, UR10, UR6 ;  /* 0x0000000aff068299 */ /* 0x008fe40008011606 */
[----:B------:R-:W-:Y:S02]  /*53c0*/  @!UP0 USEL UR7, UR39, UR4, !UP2 ;  /* 0x0000000427078287 */ /* 0x000fe4000d000000 */
[----:B------:R-:W-:Y:S04]  /*53d0*/  @!UP0 USEL UR6, UR38, UR6, !UP1 ;  /* 0x0000000626068287 */ /* 0x000fe8000c800000 */
[----:B------:R-:W-:Y:S02]  /*53e0*/  @!UP0 UIADD3 UR4, UPT, UPT, -UR7, UR6, URZ ;  /* 0x0000000607048290 */ /* 0x000fe4000fffe1ff */
[----:B------:R-:W-:Y:S02]  /*53f0*/  @!UP0 UIADD3 UR6, UPT, UPT, UR7, -UR6, URZ ;  /* 0x8000000607068290 */ /* 0x000fe4000fffe0ff */
[----:B------:R-:W-:Y:S02]  /*5400*/  @!UP0 UIMAD UR39, UR4, UR5, UR39 ;  /* 0x00000005042782a4 */ /* 0x000fe4000f8e0227 */
[----:B------:R-:W-:Y:S01]  /*5410*/  @!UP0 UIMAD UR38, UR6, UR14, UR38 ;  /* 0x0000000e062682a4 */ /* 0x000fe2000f8e0226 */
[----:B------:R-:W-:Y:S11]  /*5420*/  BRA.U !UP3, `(.L_x_78) ;  /* 0x000000010b407547 */ /* 0x000ff6000b800000 */
[----:B------:R-:W-:Y:S01]  /*5430*/  UISETP.NE.U32.AND UP0, UPT, UR60, URZ, UPT ;  /* 0x000000ff3c00728c */ /* 0x000fe2000bf05070 */
[----:B------:R-:W-:Y:S01]  /*5440*/  R2UR UR6, R249 ;  /* 0x00000000f90672ca */ /* 0x000fe200000e0000 */
[----:B------:R-:W1:Y:S01]  /*5450*/  LDCU.64 UR8, c[0x0][0x358] ;  /* 0x00006b00ff0877ac */ /* 0x000e620008000a00 */
[----:B------:R-:W-:Y:S01]  /*5460*/  IMAD.MOV.U32 R244, RZ, RZ, 0x1 ;  /* 0x00000001fff47424 */ /* 0x000fe200078e00ff */
[----:B------:R-:W-:Y:S06]  /*5470*/  UISETP.NE.AND.EX UP0, UPT, UR61, URZ, UPT, UP0 ;  /* 0x000000ff3d00728c */ /* 0x000fec000bf05300 */
[----:B------:R-:W-:Y:S05]  /*5480*/  PLOP3.LUT P0, PT, PT, PT, UP0, 0x80, 0x8 ;  /* 0x000000000008781c */ /* 0x000fea0003f0f008 */
[----:B------:R-:W2:Y:S01]  /*5490*/  @UP0 LDCU.64 UR4, c[0x0][0x888] ;  /* 0x00011100ff0407ac */ /* 0x000ea20008000a00 */
[----:B------:R-:W-:Y:S04]  /*54a0*/  @UP0 UIMAD UR6, UR36, UR6, URZ ;  /* 0x00000006240602a4 */ /* 0x000fe8000f8e02ff */
[----:B--2---:R-:W-:Y:S06]  /*54b0*/  @UP0 UIMAD.WIDE UR4, UR6, 0x4, UR4 ;  /* 0x00000004060408a5 */ /* 0x004fec000f8e0204 */
[----:B------:R-:W-:Y:S02]  /*54c0*/  IMAD.U32 R8, RZ, RZ, UR4 ;  /* 0x00000004ff087e24 */ /* 0x000fe4000f8e00ff */
[----:B------:R-:W-:Y:S05]  /*54d0*/  IMAD.U32 R9, RZ, RZ, UR5 ;  /* 0x00000005ff097e24 */ /* 0x000fea000f8e00ff */
[----:B-1----:R-:W2:Y:S02]  /*54e0*/  @P0 LDG.E R0, desc[UR8][R8.64] ;  /* 0x0000000808000981 */ /* 0x002ea4000c1e1900 */
[----:B--2---:R-:W-:Y:S01]  /*54f0*/  @P0 R2UR UR45, R0 ;  /* 0x00000000002d02ca */ /* 0x004fe200000e0000 */
[----:B------:R-:W-:Y:S05]  /*5500*/  IMAD.MOV.U32 R0, RZ, RZ, 0x1 ;  /* 0x00000001ff007424 */ /* 0x000fea00078e00ff */
[----:B------:R-:W-:Y:S08]  /*5510*/  @!P0 PRMT R244, R0, 0x7610, R244 ;  /* 0x0000761000f48816 */ /* 0x000ff000000000f4 */
[----:B------:R-:W1:Y:S02]  /*5520*/  @!UP0 LDCU UR45, c[0x0][0x880] ;  /* 0x00011000ff2d87ac */ /* 0x000e640008000800 */
.L_x_78:
[----:B------:R-:W-:Y:S02]  /*5530*/  R2UR UR5, R247 ;  /* 0x00000000f70572ca */ /* 0x000fe400000e0000 */
[----:B------:R-:W-:Y:S11]  /*5540*/  R2UR UR4, R246 ;  /* 0x00000000f60472ca */ /* 0x000ff600000e0000 */
[----:B------:R-:W-:Y:S04]  /*5550*/  UISETP.NE.U32.AND UP0, UPT, UR5, URZ, UPT ;  /* 0x000000ff0500728c */ /* 0x000fe8000bf05070 */
[----:B------:R-:W-:Y:S09]  /*5560*/  UISETP.NE.AND.EX UP0, UPT, UR4, URZ, UPT, UP0 ;  /* 0x000000ff0400728c */ /* 0x000ff2000bf05300 */
[----:B------:R-:W-:Y:S05]  /*5570*/  BRA.U !UP0, `(.L_x_79) ;  /* 0x00000001083c7547 */ /* 0x000fea000b800000 */
[----:B------:R-:W2:Y:S01]  /*5580*/  LDCU.64 UR4, c[0x0][0x8a8] ;  /* 0x00011500ff0477ac */ /* 0x000ea20008000a00 */
[----:B------:R-:W-:Y:S01]  /*5590*/  R2UR UR6, R247 ;  /* 0x00000000f70672ca */ /* 0x000fe200000e0000 */
[----:B------:R-:W3:Y:S01]  /*55a0*/  LDCU.64 UR8, c[0x0][0x358] ;  /* 0x00006b00ff0877ac */ /* 0x000ee20008000a00 */
[----:B--2---:R-:W-:Y:S04]  /*55b0*/  UISETP.NE.U32.AND UP0, UPT, UR4, URZ, UPT ;  /* 0x000000ff0400728c */ /* 0x004fe8000bf05070 */
[----:B------:R-:W-:Y:S06]  /*55c0*/  UISETP.NE.AND.EX UP0, UPT, UR5, URZ, UPT, UP0 ;  /* 0x000000ff0500728c */ /* 0x000fec000bf05300 */
[----:B------:R-:W-:Y:S05]  /*55d0*/  PLOP3.LUT P0, PT, PT, PT, UP0, 0x80, 0x8 ;  /* 0x000000000008781c */ /* 0x000fea0003f0f008 */
[----:B------:R-:W2:Y:S01]  /*55e0*/  @UP0 LDCU.64 UR4, c[0x0][0x8a8] ;  /* 0x00011500ff0407ac */ /* 0x000ea20008000a00 */
[----:B------:R-:W-:Y:S04]  /*55f0*/  @UP0 UIMAD UR6, UR36, UR6, URZ ;  /* 0x00000006240602a4 */ /* 0x000fe8000f8e02ff */
[----:B--2---:R-:W-:Y:S06]  /*5600*/  @UP0 UIMAD.WIDE UR4, UR6, 0x4, UR4 ;  /* 0x00000004060408a5 */ /* 0x004fec000f8e0204 */
[----:B------:R-:W-:Y:S02]  /*5610*/  IMAD.U32 R8, RZ, RZ, UR4 ;  /* 0x00000004ff087e24 */ /* 0x000fe4000f8e00ff */
[----:B------:R-:W-:Y:S05]  /*5620*/  IMAD.U32 R9, RZ, RZ, UR5 ;  /* 0x00000005ff097e24 */ /* 0x000fea000f8e00ff */
[----:B---3--:R-:W2:Y:S02]  /*5630*/  @P0 LDG.E R0, desc[UR8][R8.64] ;  /* 0x0000000808000981 */ /* 0x008ea4000c1e1900 */
[----:B--2---:R-:W-:Y:S11]  /*5640*/  @P0 R2UR UR37, R0 ;  /* 0x00000000002502ca */ /* 0x004ff600000e0000 */
[----:B------:R-:W-:Y:S03]  /*5650*/  @!UPT UIADD3 URZ, UPT, UPT, URZ, URZ, URZ ;  /* 0x000000fffffff290 */ /* 0x000fe6000fffe0ff */
[----:B------:R-:W2:Y:S02]  /*5660*/  @!UP0 LDCU UR37, c[0x0][0x8a0] ;  /* 0x00011400ff2587ac */ /* 0x000ea40008000800 */
.L_x_79:
[----:B------:R-:W-:Y:S01]  /*5670*/  UISETP.NE.AND UP5, UPT, UR62, URZ, UPT ;  /* 0x000000ff3e00728c */ /* 0x000fe2000bfa5270 */
[----:B------:R-:W-:Y:S01]  /*5680*/  IMAD.U32 R3, RZ, RZ, UR52 ;  /* 0x00000034ff037e24 */ /* 0x000fe2000f8e00ff */
[----:B------:R-:W-:Y:S01]  /*5690*/  UPLOP3.LUT UP1, UPT, UPT, UPT, UPT, 0x40, 0x4 ;  /* 0x000000000004789c */ /* 0x000fe20003f2e870 */
[----:B------:R-:W-:Y:S01]  /*56a0*/  CS2R R178, SRZ ;  /* 0x0000000000b27805 */ /* 0x000fe2000001ff00 */
[----:B------:R-:W-:Y:S01]  /*56b0*/  ULEA UR48, UR46, UR47, 0x3 ;  /* 0x0000002f2e307291 */ /* 0x000fe2000f8e18ff */
[----:B------:R-:W-:Y:S02]  /*56c0*/  CS2R R176, SRZ ;  /* 0x0000000000b07805 */ /* 0x000fe4000001ff00 */
[----:B------:R-:W-:Y:S01]  /*56d0*/  PLOP3.LUT P1, PT, PT, PT, UP5, 0x80, 0x8 ;  /* 0x000000000008781c */ /* 0x000fe20003f2f058 */
[----:B------:R-:W-:Y:S01]  /*56e0*/  UISETP.NE.AND UP4, UPT, UR53, URZ, UPT ;  /* 0x000000ff3500728c */ /* 0x000fe2000bf85270 */
[----:B------:R-:W-:Y:S02]  /*56f0*/  CS2R R18, SRZ ;  /* 0x0000000000127805 */ /* 0x000fe4000001ff00 */
[----:B------:R-:W-:Y:S02]  /*5700*/  CS2R R16, SRZ ;  /* 0x0000000000107805 */ /* 0x000fe4000001ff00 */
[----:B------:R-:W-:Y:S01]  /*5710*/  CS2R R162, SRZ ;  /* 0x0000000000a27805 */ /* 0x000fe2000001ff00 */
[----:B------:R-:W3:Y:S01]  /*5720*/  @UP5 LDCU.64 UR4, c[0x0][0x888] ;  /* 0x00011100ff0457ac */ /* 0x000ee20008000a00 */
[----:B------:R-:W-:Y:S02]  /*5730*/  CS2R R160, SRZ ;  /* 0x0000000000a07805 */ /* 0x000fe4000001ff00 */
[----:B------:R-:W-:Y:S02]  /*5740*/  CS2R R154, SRZ ;  /* 0x00000000009a7805 */ /* 0x000fe4000001ff00 */
[----:B------:R-:W-:Y:S02]  /*5750*/  CS2R R152, SRZ ;  /* 0x0000000000987805 */ /* 0x000fe4000001ff00 */
[----:B------:R-:W-:Y:S02]  /*5760*/  CS2R R146, SRZ ;  /* 0x0000000000927805 */ /* 0x000fe4000001ff00 */
[----:B------:R-:W-:Y:S01]  /*5770*/  CS2R R144, SRZ ;  /* 0x0000000000907805 */ /* 0x000fe2000001ff00 */
[----:B------:R-:W-:Y:S01]  /*5780*/  @UP5 UPLOP3.LUT UP1, UPT, UPT, UPT, UP3, 0x80, 0x8 ;  /* 0x000000000008589c */ /* 0x000fe20003f2f030 */
[----:B------:R-:W-:Y:S02]  /*5790*/  CS2R R138, SRZ ;  /* 0x00000000008a7805 */ /* 0x000fe4000001ff00 */
[----:B------:R-:W-:Y:S01]  /*57a0*/  @P1 LOP3.LUT P0, RZ, R244, 0xff, RZ, 0xc0, !PT ;  /* 0x000000fff4ff1812 */ /* 0x000fe2000780c0ff */
[----:B-1----:R-:W-:Y:S01]  /*57b0*/  @UP5 UISETP.NE.AND UP2, UPT, UR45, URZ, UPT ;  /* 0x000000ff2d00528c */ /* 0x002fe2000bf45270 */
[----:B------:R-:W-:Y:S02]  /*57c0*/  CS2R R136, SRZ ;  /* 0x0000000000887805 */ /* 0x000fe4000001ff00 */
[----:B------:R-:W-:Y:S02]  /*57d0*/  CS2R R130, SRZ ;  /* 0x0000000000827805 */ /* 0x000fe4000001ff00 */
[----:B------:R-:W-:Y:S01]  /*57e0*/  CS2R R128, SRZ ;  /* 0x0000000000807805 */ /* 0x000fe2000001ff00 */
[----:B---3--:R-:W-:Y:S02]  /*57f0*/  @UP5 UISETP.NE.U32.AND UP0, UPT, UR4, URZ, UPT ;  /* 0x000000ff0400528c */ /* 0x008fe4000bf05070 */
[----:B------:R-:W-:Y:S02]  /*5800*/  @UP5 USEL UR4, URZ, 0xffffffff, UP2 ;  /* 0xffffffffff045887 */ /* 0x000fe40009000000 */
[----:B------:R-:W-:Y:S04]  /*5810*/  @UP5 UISETP.NE.AND.EX UP0, UPT, UR5, URZ, UPT, UP0 ;  /* 0x000000ff0500528c */ /* 0x000fe8000bf05300 */
[----:B------:R-:W-:Y:S03]  /*5820*/  @UP5 USEL UR5, URZ, 0xffffffff, UP0 ;  /* 0xffffffffff055887 */ /* 0x000fe60008000000 */
[----:B------:R-:W-:Y:S01]  /*5830*/  @P1 VOTEU.ANY UP0, P0 ;  /* 0x0000000000ff1886 */ /* 0x000fe20000000100 */
[----:B------:R-:W-:Y:S01]  /*5840*/  @UP1 USEL UR4, UR5, UR4, !UP0 ;  /* 0x0000000405041287 */ /* 0x000fe2000c000000 */
[----:B------:R-:W-:Y:S02]  /*5850*/  PLOP3.LUT P1, PT, PT, PT, UP4, 0x80, 0x8 ;  /* 0x000000000008781c */ /* 0x000fe40003f2f048 */
[----:B------:R-:W-:Y:S01]  /*5860*/  PLOP3.LUT P0, PT, PT, PT, UP4, 0x80, 0x8 ;  /* 0x000000000008781c */ /* 0x000fe20003f0f048 */
[----:B------:R-:W-:Y:S04]  /*5870*/  @UP5 ULOP3.LUT UR4, UR4, 0x1, URZ, 0xc0, !UPT ;  /* 0x0000000104045892 */ /* 0x000fe8000f8ec0ff */
[----:B------:R-:W-:Y:S06]  /*5880*/  UISETP.NE.U32.OR UP0, UPT, UR4, 0x1, !UP5 ;  /* 0x000000010400788c */ /* 0x000fec000ef05470 */
[----:B------:R-:W-:Y:S02]  /*5890*/  PLOP3.LUT P2, PT, PT, PT, UP0, 0x80, 0x8 ;  /* 0x000000000008781c */ /* 0x000fe40003f4f008 */
[----:B------:R-:W-:Y:S02]  /*58a0*/  @P1 SHF.R.U32.HI R4, RZ, 0x10, R5 ;  /* 0x00000010ff041819 */ /* 0x000fe40000011605 */
[----:B------:R-:W-:Y:S02]  /*58b0*/  PLOP3.LUT P1, PT, PT, PT, PT, 0x8, 0x80 ;  /* 0x000000000080781c */ /* 0x000fe40003f2e170 */
[----:B------:R-:W-:Y:S07]  /*58c0*/  @P0 R2UR UR63, R4 ;  /* 0x00000000043f02ca */ /* 0x000fee00000e0000 */
[----:B------:R-:W-:Y:S01]  /*58d0*/  @P2 SHF.L.U32 R8, R3, 0x1f, RZ ;  /* 0x0000001f03082819 */ /* 0x000fe200000006ff */
[----:B------:R-:W-:Y:S03]  /*58e0*/  IMAD.U32 R3, RZ, RZ, UR55 ;  /* 0x00000037ff037e24 */ /* 0x000fe6000f8e00ff */
[----:B------:R-:W1:Y:S02]  /*58f0*/  @P2 SYNCS.PHASECHK.TRANS64.TRYWAIT P4, [UR47+0x30], R8 ;  /* 0x00003008ff0025a7 */ /* 0x000e64000808112f */
[----:B------:R-:W-:Y:S04]  /*5900*/  SHF.L.U32 R0, R3, 0x1f, RZ ;  /* 0x0000001f03007819 */ /* 0x000fe800000006ff */
[----:B------:R3:W4:Y:S01]  /*5910*/  SYNCS.PHASECHK.TRANS64.TRYWAIT P3, [UR48+0x70], R0 ;  /* 0x00007000ff0075a7 */ /* 0x0007220008061130 */
[----:B-1----:R-:W-:Y:S01]  /*5920*/  @P2 PLOP3.LUT P1, PT, P4, PT, PT, 0x8, 0x80 ;  /* 0x000000000080281c */ /* 0x002fe2000272e170 */
[----:B------:R-:W-:Y:S01]  /*5930*/  @!UPT UIADD3 URZ, UPT, UPT, URZ, URZ, URZ ;  /* 0x000000fffffff290 */ /* 0x000fe2000fffe0ff */
[----:B---3--:R-:W-:Y:S11]  /*5940*/  BRA.U !UP0, `(.L_x_80) ;  /* 0x0000000108d07547 */ /* 0x008ff6000b800000 */
[----:B------:R-:W-:Y:S01]  /*5950*/  LOP3.LUT P0, RZ, R244, 0xff, RZ, 0xc0, !PT ;  /* 0x000000fff4ff7812 */ /* 0x000fe2000780c0ff */
[----:B------:R-:W-:Y:S01]  /*5960*/  @!UPT UIADD3 URZ, UPT, UPT, URZ, URZ, URZ ;  /* 0x000000fffffff290 */ /* 0x000fe2000fffe0ff */
[----:B------:R-:W-:Y:S11]  /*5970*/  @!P1 BRA `(.L_x_81) ;  /* 0x0000000000109947 */ /* 0x000ff60003800000 */
[----:B------:R-:W-:Y:S04]  /*5980*/  MOV R3, UR52 ;  /* 0x0000003400037c02 */ /* 0x000fe80008000f00 */
[----:B------:R-:W-:Y:S04]  /*5990*/  SHF.L.U32 R4, R3, 0x1f, RZ ;  /* 0x0000001f03047819 */ /* 0x000fe800000006ff */
[----:B------:R-:W1:Y:S02]  /*59a0*/  SYNCS.PHASECHK.TRANS64.TRYWAIT P1, [UR47+0x30], R4 ;  /* 0x00003004ff0075a7 */ /* 0x000e64000802112f */
[----:B-1----:R-:W-:Y:S05]  /*59b0*/  @!P1 BRA `(.L_x_82) ;  /* 0x0000003400e09947 */ /* 0x002fea0003800000 */
.L_x_81:
[----:B------:R-:W-:Y:S01]  /*59c0*/  UISETP.NE.U32.AND UP0, UPT, UR60, URZ, UPT ;  /* 0x000000ff3c00728c */ /* 0x000fe2000bf05070 */
[----:B------:R-:W-:Y:S01]  /*59d0*/  CS2R R130, SRZ ;  /* 0x0000000000827805 */ /* 0x000fe2000001ff00 */
[----:B------:R-:W-:Y:S01]  /*59e0*/  UISETP.NE.AND UP1, UPT, UR45, URZ, UPT ;  /* 0x000000ff2d00728c */ /* 0x000fe2000bf25270 */
[----:B------:R-:W-:Y:S01]  /*59f0*/  CS2R R128, SRZ ;  /* 0x0000000000807805 */ /* 0x000fe2000001ff00 */
[----:B------:R-:W-:Y:S01]  /*5a00*/  UISETP.NE.AND.EX UP0, UPT, UR61, URZ, UPT, UP0 ;  /* 0x000000ff3d00728c */ /* 0x000fe2000bf05300 */
[----:B------:R-:W-:Y:S01]  /*5a10*/  CS2R R138, SRZ ;  /* 0x00000000008a7805 */ /* 0x000fe2000001ff00 */
[----:B------:R-:W-:Y:S01]  /*5a20*/  USEL UR4, URZ, 0xffffffff, UP1 ;  /* 0xffffffffff047887 */ /* 0x000fe20008800000 */
[----:B------:R-:W-:Y:S01]  /*5a30*/  CS2R R136, SRZ ;  /* 0x0000000000887805 */ /* 0x000fe2000001ff00 */
[----:B------:R-:W-:Y:S01]  /*5a40*/  USEL UR5, URZ, 0xffffffff, UP0 ;  /* 0xffffffffff057887 */ /* 0x000fe20008000000 */
[----:B------:R-:W-:Y:S02]  /*5a50*/  CS2R R146, SRZ ;  /* 0x0000000000927805 */ /* 0x000fe4000001ff00 */
[----:B------:R-:W-:Y:S01]  /*5a60*/  CS2R R144, SRZ ;  /* 0x0000000000907805 */ /* 0x000fe2000001ff00 */
[----:B------:R-:W-:Y:S01]  /*5a70*/  VOTEU.ANY UP0, P0 ;  /* 0x0000000000ff7886 */ /* 0x000fe20000000100 */
[----:B------:R-:W-:Y:S01]  /*5a80*/  @UP3 USEL UR4, UR5, UR4, !UP0 ;  /* 0x0000000405043287 */ /* 0x000fe2000c000000 */
[----:B------:R-:W-:Y:S02]  /*5a90*/  CS2R R154, SRZ ;  /* 0x00000000009a7805 */ /* 0x000fe4000001ff00 */
[----:B------:R-:W-:Y:S02]  /*5aa0*/  CS2R R152, SRZ ;  /* 0x0000000000987805 */ /* 0x000fe4000001ff00 */
[----:B------:R-:W-:Y:S01]  /*5ab0*/  CS2R R162, SRZ ;  /* 0x0000000000a27805 */ /* 0x000fe2000001ff00 */
[----:B------:R-:W-:Y:S01]  /*5ac0*/  ULOP3.LUT UR4, UR4, 0x1, URZ, 0xc0, !UPT ;  /* 0x0000000104047892 */ /* 0x000fe2000f8ec0ff */
[----:B------:R-:W-:Y:S02]  /*5ad0*/  CS2R R160, SRZ ;  /* 0x0000000000a07805 */ /* 0x000fe4000001ff00 */
[----:B------:R-:W-:Y:S02]  /*5ae0*/  CS2R R18, SRZ ;  /* 0x0000000000127805 */ /* 0x000fe4000001ff00 */
[----:B------:R-:W-:Y:S01]  /*5af0*/  CS2R R16, SRZ ;  /* 0x0000000000107805 */ /* 0x000fe2000001ff00 */
[----:B------:R-:W-:Y:S01]  /*5b00*/  UISETP.NE.U32.AND UP0, UPT, UR4, 0x1, UPT ;  /* 0x000000010400788c */ /* 0x000fe2000bf05070 */
[----:B------:R-:W-:Y:S02]  /*5b10*/  CS2R R178, SRZ ;  /* 0x0000000000b27805 */ /* 0x000fe4000001ff00 */
[----:B------:R-:W-:Y:S01]  /*5b20*/  CS2R R176, SRZ ;  /* 0x0000000000b07805 */ /* 0x000fe2000001ff00 */
[----:B------:R-:W3:Y:S01]  /*5b30*/  S2UR UR6, SR_CgaCtaId ;  /* 0x00000000000679c3 */ /* 0x000ee20000008800 */
[----:B------:R-:W-:Y:S01]  /*5b40*/  UIADD3 UR4, UPT, UPT, UR47, 0x38, URZ ;  /* 0x000000382f047890 */ /* 0x000fe2000fffe0ff */
[----:B------:R-:W-:Y:S01]  /*5b50*/  PLOP3.LUT P0, PT, PT, PT, UP0, 0x80, 0x8 ;  /* 0x000000000008781c */ /* 0x000fe20003f0f008 */
[----:B------:R-:W-:Y:S11]  /*5b60*/  ULOP3.LUT UR52, UR52, 0x1, URZ, 0x3c, !UPT ;  /* 0x0000000134347892 */ /* 0x000ff6000f8e3cff */
[----:B------:R-:W-:Y:S01]  /*5b70*/  @!UPT UIADD3 URZ, UPT, UPT, URZ, URZ, URZ ;  /* 0x000000fffffff290 */ /* 0x000fe2000fffe0ff */
[----:B-1----:R-:W-:Y:S05]  /*5b80*/  @P0 IMAD.IADD R4, R235, 0x1, R252 ;  /* 0x00000001eb040824 */ /* 0x002fea00078e02fc */
[----:B------:R-:W-:Y:S01]  /*5b90*/  @P0 LEA R3, R4, UR47, 0x4 ;  /* 0x0000002f04030c11 */ /* 0x000fe2000f8e20ff */
[----:B---3--:R-:W-:Y:S04]  /*5ba0*/  UPRMT UR4, UR6, 0x654, UR4 ;  /* 0x0000065406047896 */ /* 0x008fe80008000004 */
[----:B------:R1:W3:Y:S04]  /*5bb0*/  @P0 LDS.128 R128, [R3+0x180] ;  /* 0x0001800003800984 */ /* 0x0002e80000000c00 */
[----:B------:R1:W1:Y:S04]  /*5bc0*/  @P0 LDS.128 R136, [R3+0x980] ;  /* 0x0009800003880984 */ /* 0x0002680000000c00 */
[----:B------:R1:W1:Y:S04]  /*5bd0*/  @P0 LDS.128 R144, [R3+0x1180] ;  /* 0x0011800003900984 */ /* 0x0002680000000c00 */
[----:B------:R1:W1:Y:S04]  /*5be0*/  @P0 LDS.128 R152, [R3+0x1980] ;  /* 0x0019800003980984 */ /* 0x0002680000000c00 */
[----:B------:R1:W1:Y:S04]  /*5bf0*/  @P0 LDS.128 R160, [R3+0x2180] ;  /* 0x0021800003a00984 */ /* 0x0002680000000c00 */
[----:B------:R1:W1:Y:S04]  /*5c00*/  @P0 LDS.128 R16, [R3+0x2980] ;  /* 0x0029800003100984 */ /* 0x0002680000000c00 */
[----:B------:R1:W1:Y:S01]  /*5c10*/  @P0 LDS.128 R176, [R3+0x3180] ;  /* 0x0031800003b00984 */ /* 0x0002620000000c00 */
[----:B------:R-:W-:Y:S01]  /*5c20*/  @!PT LDS RZ, [RZ] ;  /* 0x00000000fffff984 */ /* 0x000fe20000000800 */
[----:B------:R-:W-:Y:S01]  /*5c30*/  @!PT LDS RZ, [RZ] ;  /* 0x00000000fffff984 */ /* 0x000fe20000000800 */
[----:B------:R-:W-:Y:S01]  /*5c40*/  @!PT LDS RZ, [RZ] ;  /* 0x00000000fffff984 */ /* 0x000fe20000000800 */
[----:B------:R-:W-:Y:S01]  /*5c50*/  @!PT LDS RZ, [RZ] ;  /* 0x00000000fffff984 */ /* 0x000fe20000000800 */
[----:B------:R5:W-:Y:S06]  /*5c60*/  MEMBAR.ALL.CTA ;  /* 0x0000000000007992 */ /* 0x000bec0000008000 */
[----:B-----5:R-:W5:Y:S02]  /*5c70*/  FENCE.VIEW.ASYNC.S ;  /* 0x00000000000073c6 */ /* 0x020f640000000000 */
[----:B-----5:R-:W-:Y:S01]  /*5c80*/  SYNCS.ARRIVE.TRANS64.RED.A1T0 RZ, [UR4], RZ ;  /* 0x000000ffffff79a7 */ /* 0x020fe20008100404 */
.L_x_80:
[----:B-1----:R-:W-:Y:S05]  /*5c90*/  MOV R3, UR46 ;  /* 0x0000002e00037c02 */ /* 0x002fea0008000f00 */
[----:B------:R-:W-:Y:S05]  /*5ca0*/  IMAD R120, R3, 0x70, R2 ;  /* 0x0000007003787824 */ /* 0x000fea00078e0202 */
[----:B------:R-:W-:Y:S04]  /*5cb0*/  SHF.R.U32.HI R4, RZ, 0x15, R120 ;  /* 0x00000015ff047819 */ /* 0x000fe80000011678 */
[----:B------:R-:W-:Y:S01]  /*5cc0*/  LOP3.LUT P0, RZ, R4, 0x3, R245, 0x48, !PT ;  /* 0x0000000304ff7812 */ /* 0x000fe200078048f5 */
[----:B------:R-:W-:Y:S01]  /*5cd0*/  @!UPT UIADD3 URZ, UPT, UPT, URZ, URZ, URZ ;  /* 0x000000fffffff290 */ /* 0x000fe2000fffe0ff */
[----:B----4-:R-:W-:Y:S11]  /*5ce0*/  @P3 BRA `(.L_x_83) ;  /* 0x0000000000083947 */ /* 0x010ff60003800000 */
[----:B------:R-:W1:Y:S02]  /*5cf0*/  SYNCS.PHASECHK.TRANS64.TRYWAIT P1, [UR48+0x70], R0 ;  /* 0x00007000ff0075a7 */ /* 0x000e640008021130 */
[----:B-1----:R-:W-:Y:S05]  /*5d00*/  @!P1 BRA `(.L_x_84) ;  /* 0x0000003400249947 */ /* 0x002fea0003800000 */
.L_x_83:
[----:B------:R-:W-:Y:S05]  /*5d10*/  @!P0 BRA `(.L_x_85) ;  /* 0x0000000000408947 */ /* 0x000fea0003800000 */
[----:B------:R-:W4:Y:S01]  /*5d20*/  LDCU.64 UR8, c[0x4][0x68] ;  /* 0x01000d00ff0877ac */ /* 0x000f220008000a00 */
[----:B------:R-:W-:Y:S01]  /*5d30*/  MOV R15, 0x0 ;  /* 0x00000000000f7802 */ /* 0x000fe20000000f00 */
[----:B------:R-:W-:Y:S02]  /*5d40*/  HFMA2 R12, -RZ, RZ, 0, 5.9604644775390625e-08 ;  /* 0x00000001ff0c7431 */ /* 0x000fe400000001ff */
[----:B------:R-:W-:Y:S02]  /*5d50*/  IMAD.MOV.U32 R8, RZ, RZ, 0x192 ;  /* 0x00000192ff087424 */ /* 0x000fe400078e00ff */
[----:B------:R-:W-:Y:S01]  /*5d60*/  IMAD.MOV.U32 R13, RZ, RZ, RZ ;  /* 0x000000ffff0d7224 */ /* 0x000fe200078e00ff */
[----:B------:R-:W5:Y:S01]  /*5d70*/  LDCU.64 UR6, c[0x4][0x70] ;  /* 0x01000e00ff0677ac */ /* 0x000f620008000a00 */
[----:B------:R-:W1:Y:S01]  /*5d80*/  LDC.64 R14, c[0x4][R15] ;  /* 0x010000000f0e7b82 */ /* 0x000e620000000a00 */
[----:B------:R-:W2:Y:S01]  /*5d90*/  LDCU.64 UR4, c[0x4][0x8] ;  /* 0x01000100ff0477ac */ /* 0x000ea20008000a00 */
[----:B----4-:R-:W-:Y:S01]  /*5da0*/  MOV R5, UR9 ;  /* 0x0000000900057c02 */ /* 0x010fe20008000f00 */
[----:B------:R-:W-:Y:S01]  /*5db0*/  IMAD.U32 R4, RZ, RZ, UR8 ;  /* 0x00000008ff047e24 */ /* 0x000fe2000f8e00ff */
[----:B-----5:R-:W-:Y:S01]  /*5dc0*/  MOV R7, UR7 ;  /* 0x0000000700077c02 */ /* 0x020fe20008000f00 */
[----:B------:R-:W-:Y:S01]  /*5dd0*/  IMAD.U32 R6, RZ, RZ, UR6 ;  /* 0x00000006ff067e24 */ /* 0x000fe2000f8e00ff */
[----:B--2---:R-:W-:Y:S01]  /*5de0*/  MOV R11, UR5 ;  /* 0x00000005000b7c02 */ /* 0x004fe20008000f00 */
[----:B------:R-:W-:Y:S02]  /*5df0*/  IMAD.U32 R10, RZ, RZ, UR4 ;  /* 0x00000004ff0a7e24 */ /* 0x000fe4000f8e00ff */
[----:B------:R-:W-:Y:S07]  /*5e00*/  LEPC R20, `(.L_x_85) ;  /* 0x000000001014794e */ /* 0x000fee0000000000 */
[----:B-1-3--:R-:W-:Y:S05]  /*5e10*/  CALL.ABS.NOINC R14 ;  /* 0x000000000e007343 */ /* 0x00afea0003c00000 */
.L_x_85:
[----:B------:R-:W-:Y:S05]  /*5e20*/  WARPSYNC.ALL ;  /* 0x0000000000007948 */ /* 0x000fea0003800000 */
[C---:B------:R-:W-:Y:S01]  /*5e30*/  R2UR UR4, R120.reuse ;  /* 0x00000000780472ca */ /* 0x040fe200000e0000 */
[----:B-1----:R-:W-:Y:S05]  /*5e40*/  VIADD R0, R120, 0x10 ;  /* 0x0000001078007836 */ /* 0x002fea0000000000 */
[----:B------:R-:W-:Y:S04]  /*5e50*/  SHF.R.U32.HI R0, RZ, 0x15, R0 ;  /* 0x00000015ff007819 */ /* 0x000fe80000011600 */
[----:B------:R-:W-:Y:S03]  /*5e60*/  LOP3.LUT P0, RZ, R0, 0x3, R245, 0x48, !PT ;  /* 0x0000000300ff7812 */ /* 0x000fe600078048f5 */
[----:B------:R-:W1:Y:S10]  /*5e70*/  LDTM.x16 R104, tmem[UR4] ;  /* 0x00000004006879ee */ /* 0x000e740008240000 */
[----:B-1----:R-:W-:Y:S05]  /*5e80*/  @!P0 BRA `(.L_x_86) ;  /* 0x0000000000408947 */ /* 0x002fea0003800000 */
[----:B------:R-:W1:Y:S01]  /*5e90*/  LDCU.64 UR8, c[0x4][0x68] ;  /* 0x01000d00ff0877ac */ /* 0x000e620008000a00 */
[----:B------:R-:W-:Y:S01]  /*5ea0*/  MOV R15, 0x0 ;  /* 0x00000000000f7802 */ /* 0x000fe20000000f00 */
[----:B------:R-:W-:Y:S02]  /*5eb0*/  HFMA2 R12, -RZ, RZ, 0, 5.9604644775390625e-08 ;  /* 0x00000001ff0c7431 */ /* 0x000fe400000001ff */
[----:B------:R-:W-:Y:S02]  /*5ec0*/  IMAD.MOV.U32 R8, RZ, RZ, 0x192 ;  /* 0x00000192ff087424 */ /* 0x000fe400078e00ff */
[----:B------:R-:W-:Y:S01]  /*5ed0*/  IMAD.MOV.U32 R13, RZ, RZ, RZ ;  /* 0x000000ffff0d7224 */ /* 0x000fe200078e00ff */
[----:B------:R-:W4:Y:S01]  /*5ee0*/  LDCU.64 UR6, c[0x4][0x70] ;  /* 0x01000e00ff0677ac */ /* 0x000f220008000a00 */
[----:B------:R-:W2:Y:S01]  /*5ef0*/  LDC.64 R14, c[0x4][R15] ;  /* 0x010000000f0e7b82 */ /* 0x000ea20000000a00 */
[----:B------:R-:W5:Y:S01]  /*5f00*/  LDCU.64 UR4, c[0x4][0x8] ;  /* 0x01000100ff0477ac */ /* 0x000f620008000a00 */
[----:B-1----:R-:W-:Y:S01]  /*5f10*/  MOV R5, UR9 ;  /* 0x0000000900057c02 */ /* 0x002fe20008000f00 */
[----:B------:R-:W-:Y:S01]  /*5f20*/  IMAD.U32 R4, RZ, RZ, UR8 ;  /* 0x00000008ff047e24 */ /* 0x000fe2000f8e00ff */
[----:B----4-:R-:W-:Y:S01]  /*5f30*/  MOV R7, UR7 ;  /* 0x0000000700077c02 */ /* 0x010fe20008000f00 */
[----:B------:R-:W-:Y:S01]  /*5f40*/  IMAD.U32 R6, RZ, RZ, UR6 ;  /* 0x00000006ff067e24 */ /* 0x000fe2000f8e00ff */
[----:B-----5:R-:W-:Y:S01]  /*5f50*/  MOV R11, UR5 ;  /* 0x00000005000b7c02 */ /* 0x020fe20008000f00 */
[----:B------:R-:W-:Y:S02]  /*5f60*/  IMAD.U32 R10, RZ, RZ, UR4 ;  /* 0x00000004ff0a7e24 */ /* 0x000fe4000f8e00ff */
[----:B------:R-:W-:Y:S07]  /*5f70*/  LEPC R20, `(.L_x_86) ;  /* 0x000000001014794e */ /* 0x000fee0000000000 */
[----:B--23--:R-:W-:Y:S05]  /*5f80*/  CALL.ABS.NOINC R14 ;  /* 0x000000000e007343 */ /* 0x00cfea0003c00000 */
.L_x_86:
[----:B------:R-:W-:Y:S05]  /*5f90*/  WARPSYNC.ALL ;  /* 0x0000000000007948 */ /* 0x000fea0003800000 */
[C---:B------:R-:W-:Y:S01]  /*5fa0*/  R2UR UR4, R120.reuse ;  /* 0x00000000780472ca */ /* 0x040fe200000e0000 */
[----:B------:R-:W-:Y:S05]  /*5fb0*/  VIADD R0, R120, 0x20 ;  /* 0x0000002078007836 */ /* 0x000fea0000000000 */
[----:B------:R-:W-:Y:S04]  /*5fc0*/  SHF.R.U32.HI R0, RZ, 0x15, R0 ;  /* 0x00000015ff007819 */ /* 0x000fe80000011600 */
[----:B------:R-:W-:Y:S03]  /*5fd0*/  LOP3.LUT P0, RZ, R0, 0x3, R245, 0x48, !PT ;  /* 0x0000000300ff7812 */ /* 0x000fe600078048f5 */
[----:B------:R-:W1:Y:S10]  /*5fe0*/  LDTM.x16 R88, tmem[UR4+0x10] ;  /* 0x00001004005879ee */ /* 0x000e740008240000 */
        /* <DEDUP_REMOVED lines=17> */
.L_x_87:
        /* <DEDUP_REMOVED lines=23> */
.L_x_88:
        /* <DEDUP_REMOVED lines=23> */
.L_x_89:
        /* <DEDUP_REMOVED lines=23> */
.L_x_90:
        /* <DEDUP_REMOVED lines=23> */
.L_x_91:
[----:B------:R-:W-:Y:S01]  /*66c0*/  ISETP.NE.AND P0, PT, R252, RZ, PT ;  /* 0x000000fffc00720c */ /* 0x000fe20003f05270 */
[----:B------:R-:W-:Y:S05]  /*66d0*/  WARPSYNC.ALL ;  /* 0x0000000000007948 */ /* 0x000fea0003800000 */
[----:B------:R-:W-:Y:S01]  /*66e0*/  R2UR UR4, R120 ;  /* 0x00000000780472ca */ /* 0x000fe200000e0000 */
[----:B------:R-:W-:Y:S01]  /*66f0*/  IMAD.SHL.U32 R185, R16, 0x100, RZ ;  /* 0x0000010010b97824 */ /* 0x000fe200078e00ff */
[C---:B------:R-:W-:Y:S01]  /*6700*/  PRMT R210, R152.reuse, 0x8880, RZ ;  /* 0x0000888098d27816 */ /* 0x040fe200000000ff */
[----:B------:R-:W-:Y:S01]  /*6710*/  IMAD.SHL.U32 R151, R19, 0x100, RZ ;  /* 0x0000010013977824 */ /* 0x000fe200078e00ff */
[----:B------:R-:W-:Y:S01]  /*6720*/  SHF.L.U32 R206, R152, 0x8, RZ ;  /* 0x0000000898ce7819 */ /* 0x000fe200000006ff */
[----:B------:R-:W-:Y:S01]  /*6730*/  IMAD.SHL.U32 R188, R161, 0x100, RZ ;  /* 0x00000100a1bc7824 */ /* 0x000fe200078e00ff */
[----:B------:R-:W-:Y:S01]  /*6740*/  SHF.R.S32.HI R148, RZ, 0x18, R152 ;  /* 0x00000018ff947819 */ /* 0x000fe20000011498 */
[----:B------:R-:W1:Y:S01]  /*6750*/  S2UR UR5, SR_CgaCtaId ;  /* 0x00000000000579c3 */ /* 0x000e620000008800 */
[----:B------:R-:W-:Y:S01]  /*6760*/  PRMT R199, R160, 0x8880, RZ ;  /* 0x00008880a0c77816 */ /* 0x000fe200000000ff */
[----:B------:R-:W-:Y:S01]  /*6770*/  IMAD.U32 R208, R152, 0x10000, RZ ;  /* 0x0001000098d07824 */ /* 0x000fe200078e00ff */
[----:B------:R-:W-:Y:S01]  /*6780*/  SHF.L.U32 R198, R160, 0x10, RZ ;  /* 0x00000010a0c67819 */ /* 0x000fe200000006ff */
[----:B------:R-:W-:Y:S01]  /*6790*/  IMAD.SHL.U32 R191, R154, 0x100, RZ ;  /* 0x000001009abf7824 */ /* 0x000fe200078e00ff */
[----:B------:R-:W-:Y:S01]  /*67a0*/  SHF.L.U32 R197, R160, 0x8, RZ ;  /* 0x00000008a0c57819 */ /* 0x000fe200000006ff */
[----:B--2---:R-:W-:Y:S01]  /*67b0*/  IMAD R0, R104, UR37, RZ ;  /* 0x0000002568007c24 */ /* 0x004fe2000f8e02ff */
[----:B------:R-:W-:Y:S01]  /*67c0*/  SHF.R.S32.HI R156, RZ, 0x18, R160 ;  /* 0x00000018ff9c7819 */ /* 0x000fe200000114a0 */
[----:B------:R-:W-:Y:S01]  /*67d0*/  IMAD R3, R105, UR37, RZ ;  /* 0x0000002569037c24 */ /* 0x000fe2000f8e02ff */
[----:B------:R-:W-:Y:S01]  /*67e0*/  PRMT R193, R154, 0x8880, RZ ;  /* 0x000088809ac17816 */ /* 0x000fe200000000ff */
[----:B------:R-:W-:Y:S01]  /*67f0*/  IMAD R20, R106, UR37, RZ ;  /* 0x000000256a147c24 */ /* 0x000fe2000f8e02ff */
[----:B------:R-:W-:Y:S01]  /*6800*/  SHF.L.U32 R192, R154, 0x10, RZ ;  /* 0x000000109ac07819 */ /* 0x000fe200000006ff */
[----:B------:R-:W-:Y:S01]  /*6810*/  IMAD R21, R107, UR37, RZ ;  /* 0x000000256b157c24 */ /* 0x000fe2000f8e02ff */
[----:B------:R-:W-:Y:S01]  /*6820*/  SHF.R.S32.HI R152, RZ, 0x18, R154 ;  /* 0x00000018ff987819 */ /* 0x000fe2000001149a */
[----:B------:R-:W-:Y:S01]  /*6830*/  IMAD R22, R108, UR37, RZ ;  /* 0x000000256c167c24 */ /* 0x000fe2000f8e02ff */
[C---:B------:R-:W-:Y:S01]  /*6840*/  PRMT R181, R162.reuse, 0x8880, RZ ;  /* 0x00008880a2b57816 */ /* 0x040fe200000000ff */
[----:B------:R-:W-:Y:S01]  /*6850*/  IMAD R23, R109, UR37, RZ ;  /* 0x000000256d177c24 */ /* 0x000fe2000f8e02ff */
[----:B------:R-:W-:Y:S01]  /*6860*/  SHF.L.U32 R180, R162, 0x10, RZ ;  /* 0x00000010a2b47819 */ /* 0x000fe200000006ff */
[----:B------:R-:W-:Y:S01]  /*6870*/  IMAD R104, R110, UR37, RZ ;  /* 0x000000256e687c24 */ /* 0x000fe2000f8e02ff */
[----:B------:R-:W-:Y:S01]  /*6880*/  SHF.L.U32 R175, R162, 0x8, RZ ;  /* 0x00000008a2af7819 */ /* 0x000fe200000006ff */
[----:B------:R-:W-:Y:S01]  /*6890*/  IMAD R105, R111, UR37, RZ ;  /* 0x000000256f697c24 */ /* 0x000fe2000f8e02ff */
[----:B------:R-:W-:Y:S01]  /*68a0*/  SHF.R.S32.HI R160, RZ, 0x18, R162 ;  /* 0x00000018ffa07819 */ /* 0x000fe200000114a2 */
[----:B---3--:R-:W-:Y:S01]  /*68b0*/  IMAD.U32 R228, R130, 0x10000, RZ ;  /* 0x0001000082e47824 */ /* 0x008fe200078e00ff */
[C---:B------:R-:W-:Y:S01]  /*68c0*/  PRMT R202, R153.reuse, 0x8880, RZ ;  /* 0x0000888099ca7816 */ /* 0x040fe200000000ff */
[----:B------:R-:W-:Y:S01]  /*68d0*/  IMAD R106, R112, UR37, RZ ;  /* 0x00000025706a7c24 */ /* 0x000fe2000f8e02ff */
[----:B------:R-:W-:Y:S01]  /*68e0*/  SHF.L.U32 R201, R153, 0x10, RZ ;  /* 0x0000001099c97819 */ /* 0x000fe200000006ff */
        /* <DEDUP_REMOVED lines=14> */
[----:B------:R-:W-:Y:S01]  /*69d0*/  IMAD.SHL.U32 R229, R136, 0x100, RZ ;  /* 0x0000010088e57824 */ /* 0x000fe200078e00ff */
        /* <DEDUP_REMOVED lines=18> */
[----:B------:R-:W-:Y:S01]  /*6b00*/  PRMT R173, R17, 0x8880, RZ ;  /* 0x0000888011ad7816 */ /* 0x000fe200000000ff */
[----:B------:R-:W-:Y:S01]  /*6b10*/  IMAD R97, R97, UR37, RZ ;  /* 0x0000002561617c24 */ /* 0x000fe2000f8e02ff */
[C---:B------:R-:W-:Y:S01]  /*6b20*/  SHF.L.U32 R171, R17.reuse, 0x10, RZ ;  /* 0x0000001011ab7819 */ /* 0x040fe200000006ff */
[----:B------:R-:W-:Y:S01]  /*6b30*/  IMAD R98, R98, UR37, RZ ;  /* 0x0000002562627c24 */ /* 0x000fe2000f8e02ff */
[----:B------:R-:W-:Y:S01]  /*6b40*/  SHF.L.U32 R163, R17, 0x8, RZ ;  /* 0x0000000811a37819 */ /* 0x000fe200000006ff */
[----:B------:R-:W-:Y:S01]  /*6b50*/  IMAD.U32 R209, R139, 0x10000, RZ ;  /* 0x000100008bd17824 */ /* 0x000fe200078e00ff */
[----:B------:R-:W-:Y:S01]  /*6b60*/  SHF.R.S32.HI R166, RZ, 0x18, R17 ;  /* 0x00000018ffa67819 */ /* 0x000fe20000011411 */
[----:B------:R-:W-:Y:S01]  /*6b70*/  IMAD R99, R99, UR37, RZ ;  /* 0x0000002563637c24 */ /* 0x000fe2000f8e02ff */
[----:B------:R-:W-:Y:S01]  /*6b80*/  PRMT R161, R18, 0x8880, RZ ;  /* 0x0000888012a17816 */ /* 0x000fe200000000ff */
[----:B------:R-:W-:Y:S01]  /*6b90*/  IMAD R100, R100, UR37, RZ ;  /* 0x0000002564647c24 */ /* 0x000fe2000f8e02ff */
[C---:B------:R-:W-:Y:S01]  /*6ba0*/  SHF.L.U32 R159, R18.reuse, 0x10, RZ ;  /* 0x00000010129f7819 */ /* 0x040fe200000006ff */
[----:B------:R-:W-:Y:S01]  /*6bb0*/  IMAD R101, R101, UR37, RZ ;  /* 0x0000002565657c24 */ /* 0x000fe2000f8e02ff */
[----:B------:R-:W-:Y:S01]  /*6bc0*/  SHF.L.U32 R157, R18, 0x8, RZ ;  /* 0x00000008129d7819 */ /* 0x000fe200000006ff */
[----:B------:R-:W-:Y:S01]  /*6bd0*/  IMAD.SHL.U32 R212, R145, 0x100, RZ ;  /* 0x0000010091d47824 */ /* 0x000fe200078e00ff */
        /* <DEDUP_REMOVED lines=13> */
[----:B------:R-:W-:Y:S01]  /*6cb0*/  IMAD R0, R121, UR45, R0 ;  /* 0x0000002d79007c24 */ /* 0x000fe2000f8e0200 */
[----:B------:R-:W-:Y:S01]  /*6cc0*/  SHF.R.S32.HI R122, RZ, 0x18, R122 ;  /* 0x00000018ff7a7819 */ /* 0x000fe2000001147a */
[----:B------:R-:W-:Y:S01]  /*6cd0*/  IMAD R75, R75, UR37, RZ ;  /* 0x000000254b4b7c24 */ /* 0x000fe2000f8e02ff */
[----:B------:R-:W-:Y:S01]  /*6ce0*/  SHF.R.S32.HI R121, RZ, 0x18, R234 ;  /* 0x00000018ff797819 */ /* 0x000fe200000114ea */
[----:B------:R-:W-:Y:S01]  /*6cf0*/  IMAD R76, R76, UR37, RZ ;  /* 0x000000254c4c7c24 */ /* 0x000fe2000f8e02ff */
[----:B------:R-:W-:Y:S01]  /*6d00*/  SHF.R.S32.HI R124, RZ, 0x18, R128 ;  /* 0x00000018ff7c7819 */ /* 0x000fe20000011480 */
[----:B------:R-:W-:Y:S01]  /*6d10*/  IMAD R3, R122, UR45, R3 ;  /* 0x0000002d7a037c24 */ /* 0x000fe2000f8e0203 */
[----:B------:R-:W-:Y:S01]  /*6d20*/  SHF.L.U32 R233, R129, 0x10, RZ ;  /* 0x0000001081e97819 */ /* 0x000fe200000006ff */
[----:B------:R-:W-:Y:S01]  /*6d30*/  IMAD R20, R121, UR45, R20 ;  /* 0x0000002d79147c24 */ /* 0x000fe2000f8e0214 */
[C---:B------:R-:W-:Y:S01]  /*6d40*/  PRMT R123, R129.reuse, 0x8880, RZ ;  /* 0x00008880817b7816 */ /* 0x040fe200000000ff */
[----:B------:R-:W-:Y:S01]  /*6d50*/  IMAD R21, R124, UR45, R21 ;  /* 0x0000002d7c157c24 */ /* 0x000fe2000f8e0215 */
[----:B------:R-:W-:Y:S01]  /*6d60*/  SHF.L.U32 R125, R129, 0x8, RZ ;  /* 0x00000008817d7819 */ /* 0x000fe200000006ff */
[----:B------:R-:W-:Y:S01]  /*6d70*/  IMAD R77, R77, UR37, RZ ;  /* 0x000000254d4d7c24 */ /* 0x000fe2000f8e02ff */
[----:B------:R-:W-:Y:S01]  /*6d80*/  SHF.R.S32.HI R122, RZ, 0x18, R233 ;  /* 0x00000018ff7a7819 */ /* 0x000fe200000114e9 */
[----:B------:R-:W-:Y:S01]  /*6d90*/  IMAD R22, R123, UR45, R22 ;  /* 0x0000002d7b167c24 */ /* 0x000fe2000f8e0216 */
[----:B------:R-:W-:Y:S01]  /*6da0*/  PRMT R232, R130, 0x8880, RZ ;  /* 0x0000888082e87816 */ /* 0x000fe200000000ff */
[----:B------:R-:W-:Y:S01]  /*6db0*/  IMAD R78, R78, UR37, RZ ;  /* 0x000000254e4e7c24 */ /* 0x000fe2000f8e02ff */
[----:B------:R-:W-:Y:S01]  /*6dc0*/  SHF.R.S32.HI R125, RZ, 0x18, R125 ;  /* 0x00000018ff7d7819 */ /* 0x000fe2000001147d */
[----:B------:R-:W-:Y:S01]  /*6dd0*/  IMAD R23, R122, UR45, R23 ;  /* 0x0000002d7a177c24 */ /* 0x000fe2000f8e0217 */
[----:B------:R-:W-:Y:S01]  /*6de0*/  SHF.R.S32.HI R126, RZ, 0x18, R129 ;  /* 0x00000018ff7e7819 */ /* 0x000fe20000011481 */
[----:B------:R-:W-:Y:S01]  /*6df0*/  IMAD R79, R79, UR37, RZ ;  /* 0x000000254f4f7c24 */ /* 0x000fe2000f8e02ff */
[----:B------:R-:W-:Y:S01]  /*6e00*/  MOV R121, R232 ;  /* 0x000000e800797202 */ /* 0x000fe20000000f00 */
[----:B------:R-:W-:Y:S01]  /*6e10*/  IMAD R104, R125, UR45, R104 ;  /* 0x0000002d7d687c24 */ /* 0x000fe2000f8e0268 */
[----:B------:R-:W-:Y:S01]  /*6e20*/  SHF.L.U32 R226, R130, 0x8, RZ ;  /* 0x0000000882e27819 */ /* 0x000fe200000006ff */
[----:B------:R-:W-:Y:S01]  /*6e30*/  IMAD R105, R126, UR45, R105 ;  /* 0x0000002d7e697c24 */ /* 0x000fe2000f8e0269 */
        /* <DEDUP_REMOVED lines=8> */
[----:B------:R-:W-:Y:S01]  /*6ec0*/  SHF.L.U32 R221, R131, 0x10, RZ ;  /* 0x0000001083dd7819 */ /* 0x000fe200000006ff */
[----:B------:R-:W-:Y:S01]  /*6ed0*/  IMAD R108, R121, UR45, R108 ;  /* 0x0000002d796c7c24 */ /* 0x000fe2000f8e026c */
[----:B------:R-:W-:Y:S01]  /*6ee0*/  SHF.L.U32 R219, R131, 0x8, RZ ;  /* 0x0000000883db7819 */ /* 0x000fe200000006ff */
[----:B------:R-:W-:Y:S01]  /*6ef0*/  IMAD R109, R128, UR45, R109 ;  /* 0x0000002d806d7c24 */ /* 0x000fe2000f8e026d */
[----:B------:R-:W-:Y:S01]  /*6f00*/  MOV R123, R223 ;  /* 0x000000df007b7202 */ /* 0x000fe20000000f00 */
[----:B------:R-:W-:Y:S01]  /*6f10*/  IMAD R82, R82, UR37, RZ ;  /* 0x0000002552527c24 */ /* 0x000fe2000f8e02ff */
[----:B------:R-:W-:Y:S01]  /*6f20*/  SHF.R.S32.HI R122, RZ, 0x18, R221 ;  /* 0x00000018ff7a7819 */ /* 0x000fe200000114dd */
[----:B------:R-:W-:Y:S01]  /*6f30*/  IMAD R83, R83, UR37, RZ ;  /* 0x0000002553537c24 */ /* 0x000fe2000f8e02ff */
[----:B------:R-:W-:Y:S01]  /*6f40*/  PRMT R231, R136, 0x8880, RZ ;  /* 0x0000888088e77816 */ /* 0x000fe200000000ff */
[----:B------:R-:W-:Y:S01]  /*6f50*/  IMAD R110, R123, UR45, R110 ;  /* 0x0000002d7b6e7c24 */ /* 0x000fe2000f8e026e */
[----:B------:R-:W-:Y:S01]  /*6f60*/  SHF.R.S32.HI R125, RZ, 0x18, R219 ;  /* 0x00000018ff7d7819 */ /* 0x000fe200000114db */
[----:B------:R-:W-:Y:S01]  /*6f70*/  IMAD R111, R122, UR45, R111 ;  /* 0x0000002d7a6f7c24 */ /* 0x000fe2000f8e026f */
[----:B------:R-:W-:Y:S01]  /*6f80*/  SHF.R.S32.HI R130, RZ, 0x18, R131 ;  /* 0x00000018ff827819 */ /* 0x000fe20000011483 */
[----:B------:R-:W-:Y:S01]  /*6f90*/  IMAD R84, R84, UR37, RZ ;  /* 0x0000002554547c24 */ /* 0x000fe2000f8e02ff */
[----:B------:R-:W-:Y:S01]  /*6fa0*/  SHF.L.U32 R230, R136, 0x10, RZ ;  /* 0x0000001088e67819 */ /* 0x000fe200000006ff */
[----:B------:R-:W-:Y:S01]  /*6fb0*/  IMAD R112, R125, UR45, R112 ;  /* 0x0000002d7d707c24 */ /* 0x000fe2000f8e0270 */
[----:B------:R-:W-:Y:S01]  /*6fc0*/  MOV R121, R231 ;  /* 0x000000e700797202 */ /* 0x000fe20000000f00 */
[----:B------:R-:W-:Y:S01]  /*6fd0*/  IMAD R113, R130, UR45, R113 ;  /* 0x0000002d82717c24 */ /* 0x000fe2000f8e0271 */
[----:B------:R-:W-:Y:S01]  /*6fe0*/  SHF.R.S32.HI R122, RZ, 0x18, R230 ;  /* 0x00000018ff7a7819 */ /* 0x000fe200000114e6 */
[----:B------:R-:W-:Y:S01]  /*6ff0*/  IMAD R85, R85, UR37, RZ ;  /* 0x0000002555557c24 */ /* 0x000fe2000f8e02ff */
[----:B------:R-:W-:Y:S01]  /*7000*/  PRMT R227, R137, 0x8880, RZ ;  /* 0x0000888089e37816 */ /* 0x000fe200000000ff */
[----:B------:R-:W-:Y:S01]  /*7010*/  IMAD R88, R121, UR45, R88 ;  /* 0x0000002d79587c24 */ /* 0x000fe2000f8e0258 */
[----:B------:R-:W-:Y:S01]  /*7020*/  SHF.R.S32.HI R123, RZ, 0x18, R229 ;  /* 0x00000018ff7b7819 */ /* 0x000fe200000114e5 */
[----:B------:R-:W-:Y:S01]  /*7030*/  IMAD R89, R122, UR45, R89 ;  /* 0x0000002d7a597c24 */ /* 0x000fe2000f8e0259 */
[----:B------:R-:W-:Y:S01]  /*7040*/  SHF.R.S32.HI R132, RZ, 0x18, R136 ;  /* 0x00000018ff847819 */ /* 0x000fe20000011488 */
[----:B------:R-:W-:Y:S01]  /*7050*/  IMAD.MOV.U32 R121, RZ, RZ, R227 ;  /* 0x000000ffff797224 */ /* 0x000fe200078e00e3 */
[----:B------:R-:W-:Y:S01]  /*7060*/  SHF.L.U32 R225, R137, 0x10, RZ ;  /* 0x0000001089e17819 */ /* 0x000fe200000006ff */
        /* <DEDUP_REMOVED lines=29> */
[C---:B------:R-:W-:Y:S01]  /*7240*/  PRMT R222, R144.reuse, 0x8880, RZ ;  /* 0x0000888090de7816 */ /* 0x040fe200000000ff */
[----:B------:R-:W-:Y:S01]  /*7250*/  IMAD R59, R59, UR37, RZ ;  /* 0x000000253b3b7c24 */ /* 0x000fe2000f8e02ff */
[C---:B------:R-:W-:Y:S01]  /*7260*/  SHF.L.U32 R220, R144.reuse, 0x10, RZ ;  /* 0x0000001090dc7819 */ /* 0x040fe200000006ff */
[----:B------:R-:W-:Y:S01]  /*7270*/  IMAD R100, R123, UR45, R100 ;  /* 0x0000002d7b647c24 */ /* 0x000fe2000f8e0264 */
[----:B------:R-:W-:Y:S01]  /*7280*/  SHF.L.U32 R218, R144, 0x8, RZ ;  /* 0x0000000890da7819 */ /* 0x000fe200000006ff */
[----:B------:R-:W-:Y:S01]  /*7290*/  IMAD R60, R60, UR37, RZ ;  /* 0x000000253c3c7c24 */ /* 0x000fe2000f8e02ff */
[----:B------:R-:W-:Y:S01]  /*72a0*/  SHF.R.S32.HI R140, RZ, 0x18, R144 ;  /* 0x00000018ff8c7819 */ /* 0x000fe20000011490 */
[----:B------:R-:W-:Y:S01]  /*72b0*/  IMAD R61, R61, UR37, RZ ;  /* 0x000000253d3d7c24 */ /* 0x000fe2000f8e02ff */
[----:B------:R-:W-:Y:S01]  /*72c0*/  SHF.R.S32.HI R122, RZ, 0x18, R209 ;  /* 0x00000018ff7a7819 */ /* 0x000fe200000114d1 */
[----:B------:R-:W-:Y:S01]  /*72d0*/  IMAD R62, R62, UR37, RZ ;  /* 0x000000253e3e7c24 */ /* 0x000fe2000f8e02ff */
[C---:B------:R-:W-:Y:S01]  /*72e0*/  PRMT R205, R146.reuse, 0x8880, RZ ;  /* 0x0000888092cd7816 */ /* 0x040fe200000000ff */
[----:B------:R-:W-:Y:S01]  /*72f0*/  IMAD R63, R63, UR37, RZ ;  /* 0x000000253f3f7c24 */ /* 0x000fe2000f8e02ff */
[----:B------:R-:W-:Y:S01]  /*7300*/  SHF.L.U32 R204, R146, 0x10, RZ ;  /* 0x0000001092cc7819 */ /* 0x000fe200000006ff */
[----:B------:R-:W-:Y:S01]  /*7310*/  IMAD R101, R122, UR45, R101 ;  /* 0x0000002d7a657c24 */ /* 0x000fe2000f8e0265 */
        /* <DEDUP_REMOVED lines=15> */
[----:B------:R-:W-:Y:S01]  /*7410*/  IMAD R71, R71, UR37, RZ ;  /* 0x0000002547477c24 */ /* 0x000fe2000f8e02ff */
[----:B------:R-:W-:Y:S01]  /*7420*/  SHF.R.S32.HI R146, RZ, 0x18, R147 ;  /* 0x00000018ff927819 */ /* 0x000fe20000011493 */
[----:B------:R-:W-:Y:S01]  /*7430*/  IMAD R40, R40, UR37, RZ ;  /* 0x0000002528287c24 */ /* 0x000fe2000f8e02ff */
[----:B------:R-:W-:Y:S01]  /*7440*/  SHF.R.S32.HI R125, RZ, 0x18, R207 ;  /* 0x00000018ff7d7819 */ /* 0x000fe200000114cf */
[----:B------:R-:W-:Y:S01]  /*7450*/  IMAD R41, R41, UR37, RZ ;  /* 0x0000002529297c24 */ /* 0x000fe2000f8e02ff */
[----:B------:R-:W-:Y:S01]  /*7460*/  PRMT R149, R176, 0x8880, RZ ;  /* 0x00008880b0957816 */ /* 0x000fe200000000ff */
        /* <DEDUP_REMOVED lines=11> */
[----:B------:R-:W-:Y:S01]  /*7520*/  SHF.L.U32 R135, R178, 0x10, RZ ;  /* 0x00000010b2877819 */ /* 0x000fe200000006ff */
[----:B------:R-:W-:Y:S01]  /*7530*/  IMAD R103, R138, UR45, R103 ;  /* 0x0000002d8a677c24 */ /* 0x000fe2000f8e0267 */
        /* <DEDUP_REMOVED lines=10> */
[----:B------:R-:W-:Y:S01]  /*75e0*/  I2IP.S8.S32.SAT R236, R21, R20, RZ ;  /* 0x0000001415ec7239 */ /* 0x000fe200000014ff */
[----:B------:R-:W-:Y:S01]  /*75f0*/  IMAD R52, R52, UR37, RZ ;  /* 0x0000002534347c24 */ /* 0x000fe2000f8e02ff */
[----:B------:R-:W-:Y:S01]  /*7600*/  I2IP.S8.S32.SAT R237, R105, R104, RZ ;  /* 0x0000006869ed7239 */ /* 0x000fe200000014ff */
[----:B------:R-:W-:Y:S01]  /*7610*/  IMAD R53, R53, UR37, RZ ;  /* 0x0000002535357c24 */ /* 0x000fe2000f8e02ff */
[----:B------:R-:W-:Y:S01]  /*7620*/  I2IP.S8.S32.SAT R238, R109, R108, RZ ;  /* 0x0000006c6dee7239 */ /* 0x000fe200000014ff */
[----:B------:R-:W-:Y:S01]  /*7630*/  IMAD R54, R54, UR37, RZ ;  /* 0x0000002536367c24 */ /* 0x000fe2000f8e02ff */
[----:B------:R-:W-:Y:S01]  /*7640*/  I2IP.S8.S32.SAT R239, R113, R112, RZ ;  /* 0x0000007071ef7239 */ /* 0x000fe200000014ff */
[----:B------:R-:W-:Y:S01]  /*7650*/  IMAD R55, R55, UR37, RZ ;  /* 0x0000002537377c24 */ /* 0x000fe2000f8e02ff */
[----:B------:R-:W-:Y:S01]  /*7660*/  IADD3 R179, PT, PT, R235, R252, RZ ;  /* 0x000000fcebb37210 */ /* 0x000fe20007ffe0ff */
[----:B------:R-:W-:Y:S01]  /*7670*/  IMAD R24, R24, UR37, RZ ;  /* 0x0000002518187c24 */ /* 0x000fe2000f8e02ff */
[----:B------:R-:W-:Y:S01]  /*7680*/  MOV R121, R222 ;  /* 0x000000de00797202 */ /* 0x000fe20000000f00 */
[----:B------:R-:W-:Y:S01]  /*7690*/  IMAD R25, R25, UR37, RZ ;  /* 0x0000002519197c24 */ /* 0x000fe2000f8e02ff */
[----:B------:R-:W-:Y:S01]  /*76a0*/  SHF.R.S32.HI R122, RZ, 0x18, R220 ;  /* 0x00000018ff7a7819 */ /* 0x000fe200000114dc */
[----:B------:R-:W-:Y:S01]  /*76b0*/  IMAD R26, R26, UR37, RZ ;  /* 0x000000251a1a7c24 */ /* 0x000fe2000f8e02ff */
[----:B------:R-:W-:Y:S01]  /*76c0*/  PRMT R143, R177, 0x8880, RZ ;  /* 0x00008880b18f7816 */ /* 0x000fe200000000ff */
[----:B------:R-:W-:Y:S01]  /*76d0*/  IMAD R72, R121, UR45, R72 ;  /* 0x0000002d79487c24 */ /* 0x000fe2000f8e0248 */
[C---:B------:R-:W-:Y:S01]  /*76e0*/  SHF.L.U32 R141, R177.reuse, 0x10, RZ ;  /* 0x00000010b18d7819 */ /* 0x040fe200000006ff */
[----:B------:R-:W-:Y:S01]  /*76f0*/  IMAD R73, R122, UR45, R73 ;  /* 0x0000002d7a497c24 */ /* 0x000fe2000f8e0249 */
[----:B------:R-:W-:Y:S01]  /*7700*/  SHF.L.U32 R139, R177, 0x8, RZ ;  /* 0x00000008b18b7819 */ /* 0x000fe200000006ff */
[----:B------:R-:W-:Y:S01]  /*7710*/  IMAD R27, R27, UR37, RZ ;  /* 0x000000251b1b7c24 */ /* 0x000fe2000f8e02ff */
[----:B------:R-:W-:Y:S01]  /*7720*/  SHF.R.S32.HI R174, RZ, 0x18, R177 ;  /* 0x00000018ffae7819 */ /* 0x000fe200000114b1 */
[----:B------:R-:W-:Y:S01]  /*7730*/  IMAD R28, R28, UR37, RZ ;  /* 0x000000251c1c7c24 */ /* 0x000fe2000f8e02ff */
[----:B------:R-:W-:Y:S01]  /*7740*/  I2IP.S8.S32.SAT R236, R3, R0, R236 ;  /* 0x0000000003ec7239 */ /* 0x000fe200000014ec */
[----:B------:R-:W-:Y:S01]  /*7750*/  IMAD R29, R29, UR37, RZ ;  /* 0x000000251d1d7c24 */ /* 0x000fe2000f8e02ff */
[----:B------:R-:W-:Y:S01]  /*7760*/  I2IP.S8.S32.SAT R237, R23, R22, R237 ;  /* 0x0000001617ed7239 */ /* 0x000fe200000014ed */
[----:B------:R-:W-:Y:S01]  /*7770*/  IMAD R30, R30, UR37, RZ ;  /* 0x000000251e1e7c24 */ /* 0x000fe2000f8e02ff */
[----:B------:R-:W-:Y:S01]  /*7780*/  I2IP.S8.S32.SAT R238, R107, R106, R238 ;  /* 0x0000006a6bee7239 */ /* 0x000fe200000014ee */
[----:B------:R-:W-:Y:S01]  /*7790*/  IMAD R31, R31, UR37, RZ ;  /* 0x000000251f1f7c24 */ /* 0x000fe2000f8e02ff */
[----:B------:R-:W-:Y:S01]  /*77a0*/  I2IP.S8.S32.SAT R239, R111, R110, R239 ;  /* 0x0000006e6fef7239 */ /* 0x000fe200000014ef */
[----:B------:R-:W-:Y:S01]  /*77b0*/  IMAD R32, R32, UR37, RZ ;  /* 0x0000002520207c24 */ /* 0x000fe2000f8e02ff */
[----:B------:R-:W-:Y:S01]  /*77c0*/  LEA R177, R179, UR47, 0x4 ;  /* 0x0000002fb3b17c11 */ /* 0x000fe2000f8e20ff */
[----:B------:R-:W-:Y:S01]  /*77d0*/  IMAD R33, R33, UR37, RZ ;  /* 0x0000002521217c24 */ /* 0x000fe2000f8e02ff */
[----:B------:R-:W-:Y:S01]  /*77e0*/  SHF.R.S32.HI R123, RZ, 0x18, R218 ;  /* 0x00000018ff7b7819 */ /* 0x000fe200000114da */
[----:B------:R-:W-:Y:S01]  /*77f0*/  IMAD R34, R34, UR37, RZ ;  /* 0x0000002522227c24 */ /* 0x000fe2000f8e02ff */
[----:B------:R-:W-:Y:S01]  /*7800*/  MOV R121, R215 ;  /* 0x000000d700797202 */ /* 0x000fe20000000f00 */
[----:B------:R-:W-:Y:S01]  /*7810*/  IMAD R35, R35, UR37, RZ ;  /* 0x0000002523237c24 */ /* 0x000fe2000f8e02ff */
[----:B------:R-:W-:Y:S01]  /*7820*/  SHF.R.S32.HI R122, RZ, 0x18, R213 ;  /* 0x00000018ff7a7819 */ /* 0x000fe200000114d5 */
[----:B------:R-:W-:Y:S01]  /*7830*/  IMAD R74, R123, UR45, R74 ;  /* 0x0000002d7b4a7c24 */ /* 0x000fe2000f8e024a */
[----:B------:R-:W-:Y:S01]  /*7840*/  SHF.R.S32.HI R123, RZ, 0x18, R212 ;  /* 0x00000018ff7b7819 */ /* 0x000fe200000114d4 */
[----:B------:R-:W-:Y:S01]  /*7850*/  IMAD R75, R140, UR45, R75 ;  /* 0x0000002d8c4b7c24 */ /* 0x000fe2000f8e024b */
[----:B------:R-:W-:Y:S01]  /*7860*/  I2IP.S8.S32.SAT R240, R91, R90, RZ ;  /* 0x0000005a5bf07239 */ /* 0x000fe200000014ff */
[----:B------:R-:W-:Y:S01]  /*7870*/  IMAD R76, R121, UR45, R76 ;  /* 0x0000002d794c7c24 */ /* 0x000fe2000f8e024c */
[----:B------:R-:W-:Y:S01]  /*7880*/  I2IP.S8.S32.SAT R241, R95, R94, RZ ;  /* 0x0000005e5ff17239 */ /* 0x000fe200000014ff */
[----:B------:R-:W-:Y:S01]  /*7890*/  IMAD R77, R122, UR45, R77 ;  /* 0x0000002d7a4d7c24 */ /* 0x000fe2000f8e024d */
[----:B------:R-:W-:Y:S01]  /*78a0*/  SHF.R.S32.HI R122, RZ, 0x18, R204 ;  /* 0x00000018ff7a7819 */ /* 0x000fe200000114cc */
[----:B------:R-:W-:Y:S01]  /*78b0*/  IMAD R78, R123, UR45, R78 ;  /* 0x0000002d7b4e7c24 */ /* 0x000fe2000f8e024e */
[----:B------:R-:W-:Y:S01]  /*78c0*/  SHF.R.S32.HI R123, RZ, 0x18, R203 ;  /* 0x00000018ff7b7819 */ /* 0x000fe200000114cb */
[----:B------:R-:W-:Y:S01]  /*78d0*/  IMAD.MOV.U32 R121, RZ, RZ, R205 ;  /* 0x000000ffff797224 */ /* 0x000fe200078e00cd */
[----:B------:R-:W-:Y:S01]  /*78e0*/  I2IP.S8.S32.SAT R242, R99, R98, RZ ;  /* 0x0000006263f27239 */ /* 0x000fe200000014ff */
[----:B------:R-:W-:Y:S01]  /*78f0*/  IMAD R79, R142, UR45, R79 ;  /* 0x0000002d8e4f7c24 */ /* 0x000fe2000f8e024f */
[----:B------:R-:W-:Y:S01]  /*7900*/  I2IP.S8.S32.SAT R243, R103, R102, RZ ;  /* 0x0000006667f37239 */ /* 0x000fe200000014ff */
[----:B------:R-:W-:Y:S01]  /*7910*/  IMAD R80, R121, UR45, R80 ;  /* 0x0000002d79507c24 */ /* 0x000fe2000f8e0250 */
[----:B------:R-:W-:Y:S01]  /*7920*/  MOV R121, R196 ;  /* 0x000000c400797202 */ /* 0x000fe20000000f00 */
[----:B------:R-:W-:Y:S01]  /*7930*/  IMAD R81, R122, UR45, R81 ;  /* 0x0000002d7a517c24 */ /* 0x000fe2000f8e0251 */
[----:B------:R-:W-:Y:S01]  /*7940*/  SHF.R.S32.HI R122, RZ, 0x18, R195 ;  /* 0x00000018ff7a7819 */ /* 0x000fe200000114c3 */
[----:B------:R-:W-:Y:S01]  /*7950*/  IMAD R82, R123, UR45, R82 ;  /* 0x0000002d7b527c24 */ /* 0x000fe2000f8e0252 */
[----:B------:R-:W-:Y:S01]  /*7960*/  SHF.R.S32.HI R123, RZ, 0x18, R194 ;  /* 0x00000018ff7b7819 */ /* 0x000fe200000114c2 */
[----:B------:R-:W-:Y:S01]  /*7970*/  IMAD R83, R144, UR45, R83 ;  /* 0x0000002d90537c24 */ /* 0x000fe2000f8e0253 */
[----:B------:R-:W-:Y:S01]  /*7980*/  I2IP.S8.S32.SAT R240, R89, R88, R240 ;  /* 0x0000005859f07239 */ /* 0x000fe200000014f0 */
        /* <DEDUP_REMOVED lines=9> */
[----:B------:R-:W-:Y:S01]  /*7a20*/  SHF.R.S32.HI R121, RZ, 0x18, R200 ;  /* 0x00000018ff797819 */ /* 0x000fe200000114c8 */
[----:B------:R-:W-:Y:S01]  /*7a30*/  IMAD R57, R122, UR45, R57 ;  /* 0x0000002d7a397c24 */ /* 0x000fe2000f8e0239 */
[----:B------:R-:W-:Y:S01]  /*7a40*/  SHF.R.S32.HI R122, RZ, 0x18, R201 ;  /* 0x00000018ff7a7819 */ /* 0x000fe200000114c9 */
[----:B------:R-:W-:Y:S01]  /*7a50*/  IMAD R58, R123, UR45, R58 ;  /* 0x0000002d7b3a7c24 */ /* 0x000fe2000f8e023a */
[----:B------:R-:W-:Y:S01]  /*7a60*/  I2IP.S8.S32.SAT R242, R97, R96, R242 ;  /* 0x0000006061f27239 */ /* 0x000fe200000014f2 */
[----:B------:R-:W-:Y:S01]  /*7a70*/  IMAD R59, R148, UR45, R59 ;  /* 0x0000002d943b7c24 */ /* 0x000fe2000f8e023b */
[----:B------:R-:W-:Y:S01]  /*7a80*/  I2IP.S8.S32.SAT R243, R101, R100, R243 ;  /* 0x0000006465f37239 */ /* 0x000fe200000014f3 */
[----:B------:R-:W-:Y:S01]  /*7a90*/  IMAD R36, R36, UR37, RZ ;  /* 0x0000002524247c24 */ /* 0x000fe2000f8e02ff */
[----:B------:R-:W2:Y:S01]  /*7aa0*/  LDTM.x16 R4, tmem[UR4+0x60] ;  /* 0x00006004000479ee */ /* 0x000ea20008240000 */
[----:B------:R-:W-:Y:S01]  /*7ab0*/  UIADD3 UR4, UPT, UPT, UR48, 0x90, URZ ;  /* 0x0000009030047890 */ /* 0x000fe2000fffe0ff */
[----:B------:R-:W-:Y:S01]  /*7ac0*/  I2IP.S8.S32.SAT R140, R59, R58, RZ ;  /* 0x0000003a3b8c7239 */ /* 0x000fe200000014ff */
[----:B------:R-:W-:Y:S01]  /*7ad0*/  IMAD R37, R37, UR37, RZ ;  /* 0x0000002525257c24 */ /* 0x000fe2000f8e02ff */
[----:B------:R-:W-:Y:S01]  /*7ae0*/  MOV R59, R193 ;  /* 0x000000c1003b7202 */ /* 0x000fe20000000f00 */
[----:B------:R-:W-:Y:S01]  /*7af0*/  IMAD R38, R38, UR37, RZ ;  /* 0x0000002526267c24 */ /* 0x000fe2000f8e02ff */
[----:B------:R-:W-:Y:S01]  /*7b00*/  SHF.R.S32.HI R58, RZ, 0x18, R192 ;  /* 0x00000018ff3a7819 */ /* 0x000fe200000114c0 */
[----:B------:R-:W-:Y:S01]  /*7b10*/  IMAD R39, R39, UR37, RZ ;  /* 0x0000002527277c24 */ /* 0x000fe2000f8e02ff */
[----:B------:R-:W-:Y:S01]  /*7b20*/  I2IP.S8.S32.SAT R192, R57, R56, R140 ;  /* 0x0000003839c07239 */ /* 0x000fe2000000148c */
[----:B------:R-:W-:Y:S01]  /*7b30*/  NOP ;  /* 0x0000000000007918 */ /* 0x000fe20000000000 */
[----:B------:R-:W-:Y:S01]  /*7b40*/  MOV R57, R184 ;  /* 0x000000b800397202 */ /* 0x000fe20000000f00 */
[----:B------:R-:W-:Y:S01]  /*7b50*/  UIADD3 UR6, UPT, UPT, UR46, 0x1, URZ ;  /* 0x000000012e067890 */ /* 0x000fe2000fffe0ff */
[----:B------:R-:W-:Y:S01]  /*7b60*/  SHF.R.S32.HI R56, RZ, 0x18, R183 ;  /* 0x00000018ff387819 */ /* 0x000fe200000114b7 */
[----:B------:R-:W-:Y:S01]  /*7b70*/  BSSY.RECONVERGENT B0, `(.L_x_92) ;  /* 0x00000d3000007945 */ /* 0x000fe20003800200 */
[----:B--2---:R-:W-:Y:S01]  /*7b80*/  IMAD R4, R4, UR37, RZ ;  /* 0x0000002504047c24 */ /* 0x004fe2000f8e02ff */
[----:B-1----:R-:W-:Y:S01]  /*7b90*/  UPRMT UR4, UR5, 0x654, UR4 ;  /* 0x0000065405047896 */ /* 0x002fe20008000004 */
[----:B------:R-:W-:Y:S02]  /*7ba0*/  IMAD R5, R5, UR37, RZ ;  /* 0x0000002505057c24 */ /* 0x000fe4000f8e02ff */
[----:B------:R-:W-:Y:S02]  /*7bb0*/  IMAD R6, R6, UR37, RZ ;  /* 0x0000002506067c24 */ /* 0x000fe4000f8e02ff */
[----:B------:R-:W-:Y:S02]  /*7bc0*/  IMAD R7, R7, UR37, RZ ;  /* 0x0000002507077c24 */ /* 0x000fe4000f8e02ff */
[----:B------:R-:W-:Y:S02]  /*7bd0*/  IMAD R8, R8, UR37, RZ ;  /* 0x0000002508087c24 */ /* 0x000fe4000f8e02ff */
[----:B------:R-:W-:Y:S01]  /*7be0*/  SYNCS.ARRIVE.TRANS64.RED.A1T0 RZ, [UR4], RZ ;  /* 0x000000ffffff79a7 */ /* 0x000fe20008100404 */
[----:B------:R1:W-:Y:S01]  /*7bf0*/  STS.128 [R177+0x3980], R236 ;  /* 0x003980ecb1007388 */ /* 0x0003e20000000c00 */
[----:B------:R-:W-:Y:S02]  /*7c00*/  IMAD R9, R9, UR37, RZ ;  /* 0x0000002509097c24 */ /* 0x000fe4000f8e02ff */
[----:B------:R-:W-:Y:S02]  /*7c10*/  IMAD R12, R12, UR37, RZ ;  /* 0x000000250c0c7c24 */ /* 0x000fe4000f8e02ff */
[----:B------:R-:W-:Y:S02]  /*7c20*/  IMAD R13, R13, UR37, RZ ;  /* 0x000000250d0d7c24 */ /* 0x000fe4000f8e02ff */
[----:B------:R-:W-:Y:S01]  /*7c30*/  IMAD R16, R16, UR37, RZ ;  /* 0x0000002510107c24 */ /* 0x000fe2000f8e02ff */
[----:B------:R2:W-:Y:S01]  /*7c40*/  STS.128 [R177+0x4180], R240 ;  /* 0x004180f0b1007388 */ /* 0x0005e20000000c00 */
[----:B------:R-:W-:Y:S02]  /*7c50*/  IMAD R17, R17, UR37, RZ ;  /* 0x0000002511117c24 */ /* 0x000fe4000f8e02ff */
[----:B------:R-:W-:Y:S02]  /*7c60*/  IMAD R10, R10, UR37, RZ ;  /* 0x000000250a0a7c24 */ /* 0x000fe4000f8e02ff */
[----:B------:R-:W-:Y:S02]  /*7c70*/  IMAD R11, R11, UR37, RZ ;  /* 0x000000250b0b7c24 */ /* 0x000fe4000f8e02ff */
[----:B------:R-:W-:Y:S02]  /*7c80*/  IMAD R14, R14, UR37, RZ ;  /* 0x000000250e0e7c24 */ /* 0x000fe4000f8e02ff */
[----:B------:R-:W-:Y:S02]  /*7c90*/  IMAD R15, R15, UR37, RZ ;  /* 0x000000250f0f7c24 */ /* 0x000fe4000f8e02ff */
[----:B------:R-:W-:Y:S02]  /*7ca0*/  IMAD R18, R18, UR37, RZ ;  /* 0x0000002512127c24 */ /* 0x000fe4000f8e02ff */
[----:B------:R-:W-:Y:S01]  /*7cb0*/  IMAD R19, R19, UR37, RZ ;  /* 0x0000002513137c24 */ /* 0x000fe2000f8e02ff */
[----:B-1----:R-:W-:Y:S02]  /*7cc0*/  I2IP.S8.S32.SAT R239, R87, R86, RZ ;  /* 0x0000005657ef7239 */ /* 0x002fe400000014ff */
[----:B------:R-:W-:Y:S02]  /*7cd0*/  MOV R87, R202 ;  /* 0x000000ca00577202 */ /* 0x000fe40000000f00 */
[----:B------:R-:W-:Y:S02]  /*7ce0*/  I2IP.S8.S32.SAT R236, R75, R74, RZ ;  /* 0x0000004a4bec7239 */ /* 0x000fe400000014ff */
[----:B------:R-:W-:Y:S01]  /*7cf0*/  I2IP.S8.S32.SAT R237, R79, R78, RZ ;  /* 0x0000004e4fed7239 */ /* 0x000fe200000014ff */
[----:B------:R-:W-:Y:S01]  /*7d00*/  IMAD R60, R87, UR45, R60 ;  /* 0x0000002d573c7c24 */ /* 0x000fe2000f8e023c */
[----:B------:R-:W-:Y:S01]  /*7d10*/  SHF.R.S32.HI R87, RZ, 0x18, R191 ;  /* 0x00000018ff577819 */ /* 0x000fe200000114bf */
[----:B------:R-:W-:Y:S01]  /*7d20*/  IMAD R61, R122, UR45, R61 ;  /* 0x0000002d7a3d7c24 */ /* 0x000fe2000f8e023d */
[----:B------:R-:W-:Y:S01]  /*7d30*/  I2IP.S8.S32.SAT R238, R83, R82, RZ ;  /* 0x0000005253ee7239 */ /* 0x000fe200000014ff */
[----:B------:R-:W-:Y:S01]  /*7d40*/  IMAD R62, R121, UR45, R62 ;  /* 0x0000002d793e7c24 */ /* 0x000fe2000f8e023e */
[----:B------:R-:W-:Y:S01]  /*7d50*/  I2IP.S8.S32.SAT R236, R73, R72, R236 ;  /* 0x0000004849ec7239 */ /* 0x000fe200000014ec */
[----:B------:R-:W-:Y:S01]  /*7d60*/  IMAD R63, R150, UR45, R63 ;  /* 0x0000002d963f7c24 */ /* 0x000fe2000f8e023f */
[----:B------:R-:W-:Y:S01]  /*7d70*/  I2IP.S8.S32.SAT R237, R77, R76, R237 ;  /* 0x0000004c4ded7239 */ /* 0x000fe200000014ed */
        /* <DEDUP_REMOVED lines=9> */
[----:B------:R-:W-:Y:S01]  /*7e10*/  I2IP.S8.S32.SAT R193, R61, R60, R62 ;  /* 0x0000003c3dc17239 */ /* 0x000fe2000000143e */
[----:B------:R-:W-:Y:S01]  /*7e20*/  IMAD R69, R56, UR45, R69 ;  /* 0x0000002d38457c24 */ /* 0x000fe2000f8e0245 */
[----:B------:R-:W-:Y:S01]  /*7e30*/  SHF.R.S32.HI R56, RZ, 0x18, R198 ;  /* 0x00000018ff387819 */ /* 0x000fe200000114c6 */
[----:B------:R-:W-:Y:S01]  /*7e40*/  IMAD R70, R59, UR45, R70 ;  /* 0x0000002d3b467c24 */ /* 0x000fe2000f8e0246 */
[----:B------:R-:W-:Y:S01]  /*7e50*/  SHF.R.S32.HI R59, RZ, 0x18, R197 ;  /* 0x00000018ff3b7819 */ /* 0x000fe200000114c5 */
[----:B------:R-:W-:Y:S01]  /*7e60*/  IMAD.MOV.U32 R57, RZ, RZ, R199 ;  /* 0x000000ffff397224 */ /* 0x000fe200078e00c7 */
[----:B------:R-:W-:Y:S01]  /*7e70*/  I2IP.S8.S32.SAT R66, R67, R66, RZ ;  /* 0x0000004243427239 */ /* 0x000fe200000014ff */
[----:B------:R-:W-:Y:S01]  /*7e80*/  IMAD R71, R154, UR45, R71 ;  /* 0x0000002d9a477c24 */ /* 0x000fe2000f8e0247 */
[----:B------:R2:W-:Y:S01]  /*7e90*/  STS.128 [R177+0x4980], R236 ;  /* 0x004980ecb1007388 */ /* 0x0005e20000000c00 */
[----:B------:R-:W-:Y:S01]  /*7ea0*/  IMAD R40, R57, UR45, R40 ;  /* 0x0000002d39287c24 */ /* 0x000fe2000f8e0228 */
[----:B------:R-:W-:Y:S01]  /*7eb0*/  MOV R57, R190 ;  /* 0x000000be00397202 */ /* 0x000fe20000000f00 */
[----:B------:R-:W-:Y:S01]  /*7ec0*/  IMAD R41, R56, UR45, R41 ;  /* 0x0000002d38297c24 */ /* 0x000fe2000f8e0229 */
[----:B------:R-:W-:Y:S01]  /*7ed0*/  SHF.R.S32.HI R56, RZ, 0x18, R189 ;  /* 0x00000018ff387819 */ /* 0x000fe200000114bd */
[----:B------:R-:W-:Y:S01]  /*7ee0*/  IMAD R42, R59, UR45, R42 ;  /* 0x0000002d3b2a7c24 */ /* 0x000fe2000f8e022a */
[----:B------:R-:W-:Y:S01]  /*7ef0*/  SHF.R.S32.HI R59, RZ, 0x18, R188 ;  /* 0x00000018ff3b7819 */ /* 0x000fe200000114bc */
[----:B------:R-:W-:Y:S01]  /*7f00*/  IMAD R43, R156, UR45, R43 ;  /* 0x0000002d9c2b7c24 */ /* 0x000fe2000f8e022b */
[----:B------:R-:W-:Y:S01]  /*7f10*/  I2IP.S8.S32.SAT R70, R71, R70, RZ ;  /* 0x0000004647467239 */ /* 0x000fe200000014ff */
[----:B------:R-:W-:Y:S01]  /*7f20*/  IMAD R44, R57, UR45, R44 ;  /* 0x0000002d392c7c24 */ /* 0x000fe2000f8e022c */
[----:B------:R-:W-:Y:S01]  /*7f30*/  SHF.R.S32.HI R57, RZ, 0x18, R175 ;  /* 0x00000018ff397819 */ /* 0x000fe200000114af */
[----:B------:R-:W-:Y:S01]  /*7f40*/  IMAD R45, R56, UR45, R45 ;  /* 0x0000002d382d7c24 */ /* 0x000fe2000f8e022d */
[----:B------:R-:W-:Y:S01]  /*7f50*/  I2IP.S8.S32.SAT R58, R43, R42, RZ ;  /* 0x0000002a2b3a7239 */ /* 0x000fe200000014ff */
[----:B------:R-:W-:Y:S01]  /*7f60*/  IMAD R46, R59, UR45, R46 ;  /* 0x0000002d3b2e7c24 */ /* 0x000fe2000f8e022e */
[----:B------:R-:W-:Y:S01]  /*7f70*/  MOV R43, R181 ;  /* 0x000000b5002b7202 */ /* 0x000fe20000000f00 */
[----:B------:R-:W-:Y:S01]  /*7f80*/  IMAD R47, R158, UR45, R47 ;  /* 0x0000002d9e2f7c24 */ /* 0x000fe2000f8e022f */
[----:B------:R-:W-:Y:S02]  /*7f90*/  SHF.R.S32.HI R42, RZ, 0x18, R180 ;  /* 0x00000018ff2a7819 */ /* 0x000fe400000114b4 */
        /* <DEDUP_REMOVED lines=30> */
[----:B------:R-:W-:Y:S01]  /*8180*/  SHF.R.S32.HI R26, RZ, 0x18, R159 ;  /* 0x00000018ff1a7819 */ /* 0x000fe2000001149f */
[----:B------:R-:W-:Y:S01]  /*8190*/  IMAD.MOV.U32 R27, RZ, RZ, R161 ;  /* 0x000000ffff1b7224 */ /* 0x000fe200078e00a1 */
        /* <DEDUP_REMOVED lines=26> */
[----:B------:R-:W-:Y:S01]  /*8340*/  SHF.R.S32.HI R29, RZ, 0x18, R127 ;  /* 0x00000018ff1d7819 */ /* 0x000fe2000001147f */
[----:B------:R-:W-:Y:S01]  /*8350*/  IMAD R8, R25, UR45, R8 ;  /* 0x0000002d19087c24 */ /* 0x000fe2000f8e0208 */
[----:B------:R-:W-:Y:S01]  /*8360*/  MOV R25, R137 ;  /* 0x0000008900197202 */ /* 0x000fe20000000f00 */
[----:B------:R-:W-:Y:S01]  /*8370*/  IMAD R9, R24, UR45, R9 ;  /* 0x0000002d18097c24 */ /* 0x000fe2000f8e0209 */
[----:B------:R-:W-:Y:S01]  /*8380*/  SHF.R.S32.HI R24, RZ, 0x18, R135 ;  /* 0x00000018ff187819 */ /* 0x000fe20000011487 */
[----:B------:R-:W-:Y:S01]  /*8390*/  IMAD R10, R27, UR45, R10 ;  /* 0x0000002d1b0a7c24 */ /* 0x000fe2000f8e020a */
[----:B------:R-:W-:Y:S01]  /*83a0*/  MOV R27, R131 ;  /* 0x00000083001b7202 */ /* 0x000fe20000000f00 */
[----:B------:R-:W-:Y:S01]  /*83b0*/  IMAD R11, R174, UR45, R11 ;  /* 0x0000002dae0b7c24 */ /* 0x000fe2000f8e020b */
[----:B------:R-:W-:Y:S01]  /*83c0*/  I2IP.S8.S32.SAT R6, R7, R6, RZ ;  /* 0x0000000607067239 */ /* 0x000fe200000014ff */
[----:B------:R-:W-:Y:S01]  /*83d0*/  IMAD R12, R25, UR45, R12 ;  /* 0x0000002d190c7c24 */ /* 0x000fe2000f8e020c */
[----:B------:R-:W-:Y:S01]  /*83e0*/  SHF.R.S32.HI R25, RZ, 0x18, R133 ;  /* 0x00000018ff197819 */ /* 0x000fe20000011485 */
[----:B------:R-:W-:Y:S01]  /*83f0*/  IMAD R13, R24, UR45, R13 ;  /* 0x0000002d180d7c24 */ /* 0x000fe2000f8e020d */
[----:B------:R-:W-:Y:S02]  /*8400*/  SHF.R.S32.HI R24, RZ, 0x18, R129 ;  /* 0x00000018ff187819 */ /* 0x000fe40000011481 */
[----:B------:R-:W-:Y:S01]  /*8410*/  I2IP.S8.S32.SAT R34, R35, R34, RZ ;  /* 0x0000002223227239 */ /* 0x000fe200000014ff */
[----:B------:R-:W-:Y:S01]  /*8420*/  IMAD R14, R25, UR45, R14 ;  /* 0x0000002d190e7c24 */ /* 0x000fe2000f8e020e */
[----:B------:R-:W-:Y:S01]  /*8430*/  I2IP.S8.S32.SAT R38, R39, R38, RZ ;  /* 0x0000002627267239 */ /* 0x000fe200000014ff */
[----:B------:R-:W-:Y:S01]  /*8440*/  IMAD R15, R176, UR45, R15 ;  /* 0x0000002db00f7c24 */ /* 0x000fe2000f8e020f */
[----:B------:R-:W-:Y:S01]  /*8450*/  I2IP.S8.S32.SAT R10, R11, R10, RZ ;  /* 0x0000000a0b0a7239 */ /* 0x000fe200000014ff */
[----:B------:R-:W-:Y:S01]  /*8460*/  IMAD R16, R27, UR45, R16 ;  /* 0x0000002d1b107c24 */ /* 0x000fe2000f8e0210 */
[----:B------:R-:W-:Y:S01]  /*8470*/  I2IP.S8.S32.SAT R4, R5, R4, R6 ;  /* 0x0000000405047239 */ /* 0x000fe20000001406 */
[----:B------:R-:W-:Y:S01]  /*8480*/  IMAD R17, R24, UR45, R17 ;  /* 0x0000002d18117c24 */ /* 0x000fe2000f8e0211 */
[----:B------:R-:W-:Y:S01]  /*8490*/  I2IP.S8.S32.SAT R14, R15, R14, RZ ;  /* 0x0000000e0f0e7239 */ /* 0x000fe200000014ff */
[----:B------:R-:W-:Y:S01]  /*84a0*/  IMAD R18, R29, UR45, R18 ;  /* 0x0000002d1d127c24 */ /* 0x000fe2000f8e0212 */
[----:B------:R-:W-:Y:S01]  /*84b0*/  I2IP.S8.S32.SAT R195, R69, R68, R70 ;  /* 0x0000004445c37239 */ /* 0x000fe20000001446 */
[----:B------:R-:W-:Y:S01]  /*84c0*/  IMAD R19, R178, UR45, R19 ;  /* 0x0000002db2137c24 */ /* 0x000fe2000f8e0213 */
[----:B------:R-:W-:Y:S02]  /*84d0*/  I2IP.S8.S32.SAT R57, R45, R44, R46 ;  /* 0x0000002c2d397239 */ /* 0x000fe4000000142e */
[----:B------:R-:W-:Y:S01]  /*84e0*/  I2IP.S8.S32.SAT R58, R49, R48, R50 ;  /* 0x00000030313a7239 */ /* 0x000fe20000001432 */
[----:B------:R2:W-:Y:S01]  /*84f0*/  STS.128 [R177+0x5180], R192 ;  /* 0x005180c0b1007388 */ /* 0x0005e20000000c00 */
[----:B------:R-:W-:Y:S02]  /*8500*/  I2IP.S8.S32.SAT R18, R19, R18, RZ ;  /* 0x0000001213127239 */ /* 0x000fe400000014ff */
[----:B------:R-:W-:Y:S02]  /*8510*/  I2IP.S8.S32.SAT R59, R53, R52, R54 ;  /* 0x00000034353b7239 */ /* 0x000fe40000001436 */
[----:B------:R-:W-:Y:S02]  /*8520*/  I2IP.S8.S32.SAT R42, R33, R32, R34 ;  /* 0x00000020212a7239 */ /* 0x000fe40000001422 */
[----:B------:R-:W-:Y:S01]  /*8530*/  I2IP.S8.S32.SAT R43, R37, R36, R38 ;  /* 0x00000024252b7239 */ /* 0x000fe20000001426 */
[----:B------:R2:W-:Y:S01]  /*8540*/  STS.128 [R177+0x5980], R56 ;  /* 0x00598038b1007388 */ /* 0x0005e20000000c00 */
[----:B------:R-:W-:Y:S02]  /*8550*/  I2IP.S8.S32.SAT R5, R9, R8, R10 ;  /* 0x0000000809057239 */ /* 0x000fe4000000140a */
[----:B------:R-:W-:Y:S02]  /*8560*/  I2IP.S8.S32.SAT R6, R13, R12, R14 ;  /* 0x0000000c0d067239 */ /* 0x000fe4000000140e */
[----:B------:R-:W-:Y:S03]  /*8570*/  I2IP.S8.S32.SAT R7, R17, R16, R18 ;  /* 0x0000001011077239 */ /* 0x000fe60000001412 */
[----:B------:R2:W-:Y:S08]  /*8580*/  STS.128 [R177+0x6180], R40 ;  /* 0x00618028b1007388 */ /* 0x0005f00000000c00 */
[----:B------:R2:W-:Y:S01]  /*8590*/  STS.128 [R177+0x6980], R4 ;  /* 0x00698004b1007388 */ /* 0x0005e20000000c00 */
[----:B------:R-:W-:Y:S01]  /*85a0*/  @!PT LDS RZ, [RZ] ;  /* 0x00000000fffff984 */ /* 0x000fe20000000800 */
[----:B------:R-:W-:Y:S01]  /*85b0*/  @!PT LDS RZ, [RZ] ;  /* 0x00000000fffff984 */ /* 0x000fe20000000800 */
[----:B------:R-:W-:Y:S01]  /*85c0*/  @!PT LDS RZ, [RZ] ;  /* 0x00000000fffff984 */ /* 0x000fe20000000800 */
[----:B------:R-:W-:Y:S01]  /*85d0*/  @!PT LDS RZ, [RZ] ;  /* 0x00000000fffff984 */ /* 0x000fe20000000800 */
[----:B------:R1:W-:Y:S07]  /*85e0*/  MEMBAR.ALL.CTA ;  /* 0x0000000000007992 */ /* 0x0003ee0000008000 */
[----:B-1----:R-:W1:Y:S02]  /*85f0*/  FENCE.VIEW.ASYNC.S ;  /* 0x00000000000073c6 */ /* 0x002e640000000000 */
[----:B-1----:R-:W-:Y:S06]  /*8600*/  BAR.SYNC.DEFER_BLOCKING 0x1, 0x80 ;  /* 0x0042000000007b1d */ /* 0x002fec0000010000 */
[----:B------:R-:W-:Y:S05]  /*8610*/  @P0 BRA `(.L_x_93) ;  /* 0x0000000000a00947 */ /* 0x000fea0003800000 */
[----:B------:R-:W1:Y:S01]  /*8620*/  LDCU.64 UR14, c[0x0][0x348] ;  /* 0x00006900ff0e77ac */ /* 0x000e620008000a00 */
[----:B------:R-:W-:Y:S02]  /*8630*/  UIMAD UR9, UR50, 0x70, URZ ;  /* 0x00000070320978a4 */ /* 0x000fe4000f8e02ff */
[----:B------:R-:W-:Y:S02]  /*8640*/  USHF.L.U32 UR10, UR49, 0x7, URZ ;  /* 0x00000007310a7899 */ /* 0x000fe400080006ff */
[----:B------:R-:W-:Y:S01]  /*8650*/  UIADD3 UR8, UPT, UPT, UR47, 0x3980, URZ ;  /* 0x000039802f087890 */ /* 0x000fe2000fffe0ff */
[----:B------:R-:W-:Y:S01]  /*8660*/  UMOV UR11, UR36 ;  /* 0x00000024000b7c82 */ /* 0x000fe20008000000 */
[----:B------:R-:W-:Y:S02]  /*8670*/  UIADD3 UR16, UPT, UPT, UR47, 0x4180, URZ ;  /* 0x000041802f107890 */ /* 0x000fe4000fffe0ff */
[----:B------:R-:W-:Y:S01]  /*8680*/  UIADD3 UR17, UPT, UPT, UR9, 0x10, URZ ;  /* 0x0000001009117890 */ /* 0x000fe2000fffe0ff */
[----:B------:R-:W-:Y:S01]  /*8690*/  UMOV UR19, UR36 ;  /* 0x0000002400137c82 */ /* 0x000fe20008000000 */
[----:B------:R-:W-:Y:S01]  /*86a0*/  UMOV UR18, UR10 ;  /* 0x0000000a00127c82 */ /* 0x000fe20008000000 */
[----:B------:R-:W-:Y:S02]  /*86b0*/  UIADD3 UR28, UPT, UPT, UR47, 0x4980, URZ ;  /* 0x000049802f1c7890 */ /* 0x000fe4000fffe0ff */
[----:B-1----:R-:W-:Y:S02]  /*86c0*/  UIADD3 UR4, UP0, UPT, UR14, 0x680, URZ ;  /* 0x000006800e047890 */ /* 0x002fe4000ff1e0ff */
[----:B------:R-:W-:Y:S02]  /*86d0*/  UIADD3 UR29, UPT, UPT, UR9, 0x20, URZ ;  /* 0x00000020091d7890 */ /* 0x000fe4000fffe0ff */
[----:B------:R-:W-:Y:S01]  /*86e0*/  UIADD3.X UR5, UPT, UPT, URZ, UR15, URZ, UP0, !UPT ;  /* 0x0000000fff057290 */ /* 0x000fe200087fe4ff */
[----:B------:R-:W-:Y:S01]  /*86f0*/  UMOV UR31, UR36 ;  /* 0x00000024001f7c82 */ /* 0x000fe20008000000 */
[----:B------:R-:W-:Y:S01]  /*8700*/  UMOV UR30, UR10 ;  /* 0x0000000a001e7c82 */ /* 0x000fe20008000000 */
[----:B------:R-:W-:Y:S02]  /*8710*/  UIADD3 UR32, UPT, UPT, UR47, 0x5180, URZ ;  /* 0x000051802f207890 */ /* 0x000fe4000fffe0ff */
[----:B------:R-:W-:Y:S01]  /*8720*/  UIADD3 UR33, UPT, UPT, UR9, 0x30, URZ ;  /* 0x0000003009217890 */ /* 0x000fe2000fffe0ff */
[----:B------:R-:W-:Y:S03]  /*8730*/  UMOV UR35, UR36 ;  /* 0x0000002400237c82 */ /* 0x000fe60008000000 */
[----:B------:R1:W-:Y:S01]  /*8740*/  UTMASTG.3D [UR8], [UR4] ;  /* 0x00000008040073b5 */ /* 0x0003e20008010000 */
[----:B------:R-:W-:Y:S01]  /*8750*/  UMOV UR34, UR10 ;  /* 0x0000000a00227c82 */ /* 0x000fe20008000000 */
[----:B------:R-:W-:Y:S02]  /*8760*/  UIADD3 UR24, UPT, UPT, UR47, 0x5980, URZ ;  /* 0x000059802f187890 */ /* 0x000fe4000fffe0ff */
[----:B------:R-:W-:Y:S01]  /*8770*/  UIADD3 UR25, UPT, UPT, UR9, 0x40, URZ ;  /* 0x0000004009197890 */ /* 0x000fe2000fffe0ff */
[----:B------:R-:W-:Y:S01]  /*8780*/  UMOV UR27, UR36 ;  /* 0x00000024001b7c82 */ /* 0x000fe20008000000 */
[----:B------:R-:W-:Y:S01]  /*8790*/  UMOV UR26, UR10 ;  /* 0x0000000a001a7c82 */ /* 0x000fe20008000000 */
[----:B------:R1:W-:Y:S01]  /*87a0*/  UTMASTG.3D [UR16], [UR4] ;  /* 0x00000010040073b5 */ /* 0x0003e20008010000 */
[----:B------:R-:W-:Y:S02]  /*87b0*/  UIADD3 UR20, UPT, UPT, UR47, 0x6180, URZ ;  /* 0x000061802f147890 */ /* 0x000fe4000fffe0ff */
[----:B------:R-:W-:Y:S01]  /*87c0*/  UIADD3 UR21, UPT, UPT, UR9, 0x50, URZ ;  /* 0x0000005009157890 */ /* 0x000fe2000fffe0ff */
[----:B------:R-:W-:Y:S01]  /*87d0*/  UMOV UR23, UR36 ;  /* 0x0000002400177c82 */ /* 0x000fe20008000000 */
[----:B------:R-:W-:Y:S01]  /*87e0*/  UMOV UR22, UR10 ;  /* 0x0000000a00167c82 */ /* 0x000fe20008000000 */
[----:B------:R-:W-:Y:S01]  /*87f0*/  UIADD3 UR12, UPT, UPT, UR47, 0x6980, URZ ;  /* 0x000069802f0c7890 */ /* 0x000fe2000fffe0ff */
[----:B------:R1:W-:Y:S01]  /*8800*/  UTMASTG.3D [UR28], [UR4] ;  /* 0x0000001c040073b5 */ /* 0x0003e20008010000 */
[----:B------:R-:W-:Y:S01]  /*8810*/  UIADD3 UR13, UPT, UPT, UR9, 0x60, URZ ;  /* 0x00000060090d7890 */ /* 0x000fe2000fffe0ff */
[----:B------:R-:W-:Y:S01]  /*8820*/  UMOV UR15, UR36 ;  /* 0x00000024000f7c82 */ /* 0x000fe20008000000 */
[----:B------:R-:W-:Y:S01]  /*8830*/  UMOV UR14, UR10 ;  /* 0x0000000a000e7c82 */ /* 0x000fe20008000000 */
[----:B------:R1:W-:Y:S01]  /*8840*/  UTMASTG.3D [UR32], [UR4] ;  /* 0x00000020040073b5 */ /* 0x0003e20008010000 */
[----:B------:R1:W-:Y:S01]  /*8850*/  UTMASTG.3D [UR24], [UR4] ;  /* 0x00000018040073b5 */ /* 0x0003e20008010000 */
[----:B------:R1:W-:Y:S04]  /*8860*/  UTMASTG.3D [UR20], [UR4] ;  /* 0x00000014040073b5 */ /* 0x0003e80008010000 */
[----:B------:R1:W-:Y:S01]  /*8870*/  UTMASTG.3D [UR12], [UR4] ;  /* 0x0000000c040073b5 */ /* 0x0003e20008010000 */
[----:B------:R0:W-:Y:S01]  /*8880*/  UTMACMDFLUSH ;  /* 0x00000000000079b7 */ /* 0x0001e20000000000 */
[----:B-1----:R-:W-:Y:S04]  /*8890*/  DEPBAR.LE SB0, 0x0 ;  /* 0x000080000000791a */ /* 0x002fe80000000000 */
.L_x_93:
[----:B------:R-:W-:Y:S05]  /*88a0*/  BSYNC.RECONVERGENT B0 ;  /* 0x0000000000007941 */ /* 0x000fea0003800200 */
.L_x_92:
[----:B------:R-:W-:Y:S01]  /*88b0*/  UISETP.NE.AND UP2, UPT, UR53, URZ, UPT ;  /* 0x000000ff3500728c */ /* 0x000fe2000bf45270 */
[----:B------:R-:W-:Y:S01]  /*88c0*/  BAR.SYNC.DEFER_BLOCKING 0x1, 0x80 ;  /* 0x0042000000007b1d */ /* 0x000fe20000010000 */
[----:B------:R-:W-:Y:S01]  /*88d0*/  UISETP.NE.AND UP0, UPT, UR51, 0x2, UPT ;  /* 0x000000023300788c */ /* 0x000fe2000bf05270 */
[----:B------:R-:W-:Y:S01]  /*88e0*/  R2UR UR5, R250 ;  /* 0x00000000fa0572ca */ /* 0x000fe200000e0000 */
[----:B------:R-:W-:Y:S01]  /*88f0*/  UISETP.NE.AND UP1, UPT, UR6, 0x4, UPT ;  /* 0x000000040600788c */ /* 0x000fe2000bf25270 */
[----:B------:R-:W-:Y:S01]  /*8900*/  R2UR UR4, R251 ;  /* 0x00000000fb0472ca */ /* 0x000fe200000e0000 */
[----:B------:R-:W-:Y:S02]  /*8910*/  USEL UR16, UR51, URZ, UP0 ;  /* 0x000000ff33107287 */ /* 0x000fe40008000000 */
[----:B------:R-:W-:Y:S08]  /*8920*/  USEL UR46, UR6, URZ, UP1 ;  /* 0x000000ff062e7287 */ /* 0x000ff00008800000 */
[----:B------:R-:W-:Y:S02]  /*8930*/  UIADD3 UR50, UPT, UPT, UR38, UR5, URZ ;  /* 0x0000000526327290 */ /* 0x000fe4000fffe0ff */
[----:B------:R-:W-:Y:S02]  /*8940*/  UIADD3 UR49, UPT, UPT, UR39, UR4, URZ ;  /* 0x0000000427317290 */ /* 0x000fe4000fffe0ff */
[----:B------:R-:W-:Y:S02]  /*8950*/  USEL UR5, URZ, 0x1, UP0 ;  /* 0x00000001ff057887 */ /* 0x000fe40008000000 */
[----:B------:R-:W-:Y:S02]  /*8960*/  USEL UR4, URZ, 0x1, UP1 ;  /* 0x00000001ff047887 */ /* 0x000fe40008800000 */
[----:B------:R-:W-:Y:S02]  /*8970*/  ULOP3.LUT UR54, UR54, UR5, URZ, 0x3c, !UPT ;  /* 0x0000000536367292 */ /* 0x000fe4000f8e3cff */
[----:B------:R-:W-:Y:S01]  /*8980*/  ULOP3.LUT UR55, UR55, UR4, URZ, 0x3c, !UPT ;  /* 0x0000000437377292 */ /* 0x000fe2000f8e3cff */
[----:B------:R-:W-:Y:S01]  /*8990*/  UMOV UR36, UR63 ;  /* 0x0000003f00247c82 */ /* 0x000fe20008000000 */
[----:B------:R-:W-:Y:S10]  /*89a0*/  BRA.U UP2, `(.L_x_94) ;  /* 0xffffffc102ec7547 */ /* 0x000ff4000b83ffff */
[----:B------:R-:W-:Y:S05]  /*89b0*/  EXIT ;  /* 0x000000000000794d */ /* 0x000fea0003800000 */
.L_x_19:
[----:B--2---:R2:W3:Y:S02]  /*89c0*/  SYNCS.PHASECHK.TRANS64.TRYWAIT P0, [R3+URZ+0xc0], R2 ;  /* 0x0000c002030075a7 */ /* 0x0044e400080011ff */
[----:B---3--:R-:W-:Y:S05]  /*89d0*/  @!P0 NANOSLEEP.SYNCS 0x989680 ;  /* 0x009896800000895d */ /* 0x008fea0003900000 */
[----:B------:R-:W3:Y:S02]  /*89e0*/  @!P0 SYNCS.PHASECHK.TRANS64 P0, [R3+URZ+0xc0], R2 ;  /* 0x0000c002030085a7 */ /* 0x000ee400080010ff */
[----:B---3--:R-:W-:Y:S05]  /*89f0*/  @!P0 BRA `(.L_x_19) ;  /* 0xfffffffc00f08947 */ /* 0x008fea000383ffff */
[----:B------:R-:W-:Y:S05]  /*8a00*/  BRA `(.L_x_95) ;  /* 0xffffff8c00047947 */ /* 0x000fea000383ffff */
.L_x_22:
[----:B-1----:R-:W-:Y:S07]  /*8a10*/  MOV R0, UR33 ;  /* 0x0000002100007c02 */ /* 0x002fee0008000f00 */
.L_x_96:
[----:B-1----:R1:W2:Y:S02]  /*8a20*/  SYNCS.PHASECHK.TRANS64.TRYWAIT P0, [R0+URZ+0x18], R3 ;  /* 0x00001803000075a7 */ /* 0x0022a400080011ff */
[----:B--2---:R-:W-:Y:S05]  /*8a30*/  @!P0 NANOSLEEP.SYNCS 0x989680 ;  /* 0x009896800000895d */ /* 0x004fea0003900000 */
[----:B------:R-:W2:Y:S02]  /*8a40*/  @!P0 SYNCS.PHASECHK.TRANS64 P0, [R0+URZ+0x18], R3 ;  /* 0x00001803000085a7 */ /* 0x000ea400080010ff */
[----:B--2---:R-:W-:Y:S05]  /*8a50*/  @!P0 BRA `(.L_x_96) ;  /* 0xfffffffc00f08947 */ /* 0x004fea000383ffff */
[----:B------:R-:W-:Y:S05]  /*8a60*/  BRA `(.L_x_21) ;  /* 0xffffff8c004c7947 */ /* 0x000fea000383ffff */
.L_x_28:
[----:B-1----:R-:W-:Y:S07]  /*8a70*/  MOV R0, UR33 ;  /* 0x0000002100007c02 */ /* 0x002fee0008000f00 */
.L_x_97:
[----:B-1----:R1:W2:Y:S02]  /*8a80*/  SYNCS.PHASECHK.TRANS64.TRYWAIT P0, [R0+URZ+0x18], R3 ;  /* 0x00001803000075a7 */ /* 0x0022a400080011ff */
[----:B--2---:R-:W-:Y:S05]  /*8a90*/  @!P0 NANOSLEEP.SYNCS 0x989680 ;  /* 0x009896800000895d */ /* 0x004fea0003900000 */
[----:B------:R-:W2:Y:S02]  /*8aa0*/  @!P0 SYNCS.PHASECHK.TRANS64 P0, [R0+URZ+0x18], R3 ;  /* 0x00001803000085a7 */ /* 0x000ea400080010ff */
[----:B--2---:R-:W-:Y:S05]  /*8ab0*/  @!P0 BRA `(.L_x_97) ;  /* 0xfffffffc00f08947 */ /* 0x004fea000383ffff */
[----:B------:R-:W-:Y:S05]  /*8ac0*/  BRA `(.L_x_27) ;  /* 0xffffff9000247947 */ /* 0x000fea000383ffff */
.L_x_32:
[----:B-1----:R1:W2:Y:S02]  /*8ad0*/  SYNCS.PHASECHK.TRANS64.TRYWAIT P0, [R3+URZ+0x50], R0 ;  /* 0x00005000030075a7 */ /* 0x0022a400080011ff */
[----:B--2---:R-:W-:Y:S05]  /*8ae0*/  @!P0 NANOSLEEP.SYNCS 0x989680 ;  /* 0x009896800000895d */ /* 0x004fea0003900000 */
[----:B------:R-:W2:Y:S02]  /*8af0*/  @!P0 SYNCS.PHASECHK.TRANS64 P0, [R3+URZ+0x50], R0 ;  /* 0x00005000030085a7 */ /* 0x000ea400080010ff */
[----:B--2---:R-:W-:Y:S05]  /*8b00*/  @!P0 BRA `(.L_x_32) ;  /* 0xfffffffc00f08947 */ /* 0x004fea000383ffff */
[----:B------:R-:W-:Y:S05]  /*8b10*/  BRA `(.L_x_98) ;  /* 0xffffff9000dc7947 */ /* 0x000fea000383ffff */
.L_x_36:
[----:B-1----:R-:W-:-:S07]  /*8b20*/  MOV R0, UR4 ;  /* 0x0000000400007c02 */ /* 0x002fce0008000f00 */
.L_x_99:
[----:B-1----:R1:W2:Y:S02]  /*8b30*/  SYNCS.PHASECHK.TRANS64.TRYWAIT P0, [R0+URZ], R3 ;  /* 0x00000003000075a7 */ /* 0x0022a400080011ff */
[----:B--2---:R-:W-:Y:S05]  /*8b40*/  @!P0 NANOSLEEP.SYNCS 0x989680 ;  /* 0x009896800000895d */ /* 0x004fea0003900000 */
[----:B------:R-:W2:Y:S02]  /*8b50*/  @!P0 SYNCS.PHASECHK.TRANS64 P0, [R0+URZ], R3 ;  /* 0x00000003000085a7 */ /* 0x000ea400080010ff */
[----:B--2---:R-:W-:Y:S05]  /*8b60*/  @!P0 BRA `(.L_x_99) ;  /* 0xfffffffc00f08947 */ /* 0x004fea000383ffff */
[----:B------:R-:W-:Y:S05]  /*8b70*/  BRA `(.L_x_100) ;  /* 0xffffff9800887947 */ /* 0x000fea000383ffff */
.L_x_37:
[----:B------:R-:W-:-:S07]  /*8b80*/  MOV R0, UR5 ;  /* 0x0000000500007c02 */ /* 0x000fce0008000f00 */
.L_x_101:
[----:B-1----:R1:W2:Y:S02]  /*8b90*/  SYNCS.PHASECHK.TRANS64.TRYWAIT P0, [R0+URZ], R3 ;  /* 0x00000003000075a7 */ /* 0x0022a400080011ff */
[----:B--2---:R-:W-:Y:S05]  /*8ba0*/  @!P0 NANOSLEEP.SYNCS 0x989680 ;  /* 0x009896800000895d */ /* 0x004fea0003900000 */
[----:B------:R-:W2:Y:S02]  /*8bb0*/  @!P0 SYNCS.PHASECHK.TRANS64 P0, [R0+URZ], R3 ;  /* 0x00000003000085a7 */ /* 0x000ea400080010ff */
[----:B--2---:R-:W-:Y:S05]  /*8bc0*/  @!P0 BRA `(.L_x_101) ;  /* 0xfffffffc00f08947 */ /* 0x004fea000383ffff */
[----:B------:R-:W-:Y:S05]  /*8bd0*/  BRA `(.L_x_102) ;  /* 0xffffff9800947947 */ /* 0x000fea000383ffff */
.L_x_40:
[----:B--2---:R2:W3:Y:S02]  /*8be0*/  SYNCS.PHASECHK.TRANS64.TRYWAIT P0, [R0+URZ+0xb0], R5 ;  /* 0x0000b005000075a7 */ /* 0x0044e400080011ff */
[----:B---3--:R-:W-:Y:S05]  /*8bf0*/  @!P0 NANOSLEEP.SYNCS 0x989680 ;  /* 0x009896800000895d */ /* 0x008fea0003900000 */
[----:B------:R-:W3:Y:S02]  /*8c00*/  @!P0 SYNCS.PHASECHK.TRANS64 P0, [R0+URZ+0xb0], R5 ;  /* 0x0000b005000085a7 */ /* 0x000ee400080010ff */
[----:B---3--:R-:W-:Y:S05]  /*8c10*/  @!P0 BRA `(.L_x_40) ;  /* 0xfffffffc00f08947 */ /* 0x008fea000383ffff */
[----:B------:R-:W-:Y:S05]  /*8c20*/  BRA `(.L_x_103) ;  /* 0xffffff9800f47947 */ /* 0x000fea000383ffff */
.L_x_41:
[----:B------:R-:W-:-:S07]  /*8c30*/  MOV R0, UR4 ;  /* 0x0000000400007c02 */ /* 0x000fce0008000f00 */
.L_x_104:
[----:B--2---:R2:W3:Y:S02]  /*8c40*/  SYNCS.PHASECHK.TRANS64.TRYWAIT P0, [R0+URZ+0x60], R7 ;  /* 0x00006007000075a7 */ /* 0x0044e400080011ff */
[----:B---3--:R-:W-:Y:S05]  /*8c50*/  @!P0 NANOSLEEP.SYNCS 0x989680 ;  /* 0x009896800000895d */ /* 0x008fea0003900000 */
[----:B------:R-:W3:Y:S02]  /*8c60*/  @!P0 SYNCS.PHASECHK.TRANS64 P0, [R0+URZ+0x60], R7 ;  /* 0x00006007000085a7 */ /* 0x000ee400080010ff */
[----:B---3--:R-:W-:Y:S05]  /*8c70*/  @!P0 BRA `(.L_x_104) ;  /* 0xfffffffc00f08947 */ /* 0x008fea000383ffff */
[----:B------:R-:W-:Y:S05]  /*8c80*/  BRA `(.L_x_105) ;  /* 0xffffff9c00047947 */ /* 0x000fea000383ffff */
.L_x_42:
[----:B--2---:R2:W3:Y:S02]  /*8c90*/  SYNCS.PHASECHK.TRANS64.TRYWAIT P1, [R0+URZ+0x50], R5 ;  /* 0x00005005000075a7 */ /* 0x0044e400080211ff */
[----:B---3--:R-:W-:Y:S05]  /*8ca0*/  @!P1 NANOSLEEP.SYNCS 0x989680 ;  /* 0x009896800000995d */ /* 0x008fea0003900000 */
[----:B------:R-:W3:Y:S02]  /*8cb0*/  @!P1 SYNCS.PHASECHK.TRANS64 P1, [R0+URZ+0x50], R5 ;  /* 0x00005005000095a7 */ /* 0x000ee400080210ff */
[----:B---3--:R-:W-:Y:S05]  /*8cc0*/  @!P1 BRA `(.L_x_42) ;  /* 0xfffffffc00f09947 */ /* 0x008fea000383ffff */
[----:B------:R-:W-:Y:S05]  /*8cd0*/  BRA `(.L_x_106) ;  /* 0xffffff9c00347947 */ /* 0x000fea000383ffff */
.L_x_45:
[----:B------:R-:W-:-:S07]  /*8ce0*/  MOV R0, UR4 ;  /* 0x0000000400007c02 */ /* 0x000fce0008000f00 */
.L_x_107:
[----:B--2---:R2:W3:Y:S02]  /*8cf0*/  SYNCS.PHASECHK.TRANS64.TRYWAIT P0, [R0+URZ+0x60], R3 ;  /* 0x00006003000075a7 */ /* 0x0044e400080011ff */
[----:B---3--:R-:W-:Y:S05]  /*8d00*/  @!P0 NANOSLEEP.SYNCS 0x989680 ;  /* 0x009896800000895d */ /* 0x008fea0003900000 */
[----:B------:R-:W3:Y:S02]  /*8d10*/  @!P0 SYNCS.PHASECHK.TRANS64 P0, [R0+URZ+0x60], R3 ;  /* 0x00006003000085a7 */ /* 0x000ee400080010ff */
[----:B---3--:R-:W-:Y:S05]  /*8d20*/  @!P0 BRA `(.L_x_107) ;  /* 0xfffffffc00f08947 */ /* 0x008fea000383ffff */
[----:B------:R-:W-:Y:S05]  /*8d30*/  BRA `(.L_x_44) ;  /* 0xffffff9c00887947 */ /* 0x000fea000383ffff */
.L_x_52:
[----:B--2---:R2:W3:Y:S02]  /*8d40*/  SYNCS.PHASECHK.TRANS64.TRYWAIT P1, [R0+URZ+0x50], R5 ;  /* 0x00005005000075a7 */ /* 0x0044e400080211ff */
[----:B---3--:R-:W-:Y:S05]  /*8d50*/  @!P1 NANOSLEEP.SYNCS 0x989680 ;  /* 0x009896800000995d */ /* 0x008fea0003900000 */
[----:B------:R-:W3:Y:S02]  /*8d60*/  @!P1 SYNCS.PHASECHK.TRANS64 P1, [R0+URZ+0x50], R5 ;  /* 0x00005005000095a7 */ /* 0x000ee400080210ff */
[----:B---3--:R-:W-:Y:S05]  /*8d70*/  @!P1 BRA `(.L_x_52) ;  /* 0xfffffffc00f09947 */ /* 0x008fea000383ffff */
[----:B------:R-:W-:Y:S05]  /*8d80*/  BRA `(.L_x_108) ;  /* 0xffffffa400187947 */ /* 0x000fea000383ffff */
.L_x_53:
[----:B------:R-:W-:-:S07]  /*8d90*/  MOV R3, UR45 ;  /* 0x0000002d00037c02 */ /* 0x000fce0008000f00 */
.L_x_109:
[----:B--2---:R2:W3:Y:S02]  /*8da0*/  SYNCS.PHASECHK.TRANS64.TRYWAIT P0, [R3+URZ+0x90], R0 ;  /* 0x00009000030075a7 */ /* 0x0044e400080011ff */
[----:B---3--:R-:W-:Y:S05]  /*8db0*/  @!P0 NANOSLEEP.SYNCS 0x989680 ;  /* 0x009896800000895d */ /* 0x008fea0003900000 */
[----:B------:R-:W3:Y:S02]  /*8dc0*/  @!P0 SYNCS.PHASECHK.TRANS64 P0, [R3+URZ+0x90], R0 ;  /* 0x00009000030085a7 */ /* 0x000ee400080010ff */
[----:B---3--:R-:W-:Y:S05]  /*8dd0*/  @!P0 BRA `(.L_x_109) ;  /* 0xfffffffc00f08947 */ /* 0x008fea000383ffff */
[----:B------:R-:W-:Y:S05]  /*8de0*/  BRA `(.L_x_110) ;  /* 0xffffffa400507947 */ /* 0x000fea000383ffff */
.L_x_56:
[----:B------:R-:W-:Y:S07]  /*8df0*/  MOV R0, UR7 ;  /* 0x0000000700007c02 */ /* 0x000fee0008000f00 */
.L_x_111:
[----:B-1----:R1:W2:Y:S02]  /*8e00*/  SYNCS.PHASECHK.TRANS64.TRYWAIT P0, [R0+URZ], R3 ;  /* 0x00000003000075a7 */ /* 0x0022a400080011ff */
[----:B--2---:R-:W-:Y:S05]  /*8e10*/  @!P0 NANOSLEEP.SYNCS 0x989680 ;  /* 0x009896800000895d */ /* 0x004fea0003900000 */
[----:B------:R-:W2:Y:S02]  /*8e20*/  @!P0 SYNCS.PHASECHK.TRANS64 P0, [R0+URZ], R3 ;  /* 0x00000003000085a7 */ /* 0x000ea400080010ff */
[----:B--2---:R-:W-:Y:S05]  /*8e30*/  @!P0 BRA `(.L_x_111) ;  /* 0xfffffffc00f08947 */ /* 0x004fea000383ffff */
[----:B------:R-:W-:Y:S05]  /*8e40*/  BRA `(.L_x_55) ;  /* 0xffffffa4006c7947 */ /* 0x000fea000383ffff */
.L_x_59:
[----:B------:R-:W-:-:S07]  /*8e50*/  MOV R0, UR4 ;  /* 0x0000000400007c02 */ /* 0x000fce0008000f00 */
.L_x_112:
[----:B---3--:R3:W1:Y:S02]  /*8e60*/  SYNCS.PHASECHK.TRANS64.TRYWAIT P0, [R0+URZ], R3 ;  /* 0x00000003000075a7 */ /* 0x00866400080011ff */
[----:B-1----:R-:W-:Y:S05]  /*8e70*/  @!P0 NANOSLEEP.SYNCS 0x989680 ;  /* 0x009896800000895d */ /* 0x002fea0003900000 */
[----:B------:R-:W1:Y:S02]  /*8e80*/  @!P0 SYNCS.PHASECHK.TRANS64 P0, [R0+URZ], R3 ;  /* 0x00000003000085a7 */ /* 0x000e6400080010ff */
[----:B-1----:R-:W-:Y:S05]  /*8e90*/  @!P0 BRA `(.L_x_112) ;  /* 0xfffffffc00f08947 */ /* 0x002fea000383ffff */
[----:B------:R-:W-:Y:S05]  /*8ea0*/  BRA `(.L_x_113) ;  /* 0xffffffa800987947 */ /* 0x000fea000383ffff */
.L_x_60:
[----:B------:R-:W-:-:S07]  /*8eb0*/  MOV R0, UR5 ;  /* 0x0000000500007c02 */ /* 0x000fce0008000f00 */
.L_x_114:
[----:B--2---:R2:W3:Y:S02]  /*8ec0*/  SYNCS.PHASECHK.TRANS64.TRYWAIT P0, [R0+URZ], R3 ;  /* 0x00000003000075a7 */ /* 0x0044e400080011ff */
[----:B---3--:R-:W-:Y:S05]  /*8ed0*/  @!P0 NANOSLEEP.SYNCS 0x989680 ;  /* 0x009896800000895d */ /* 0x008fea0003900000 */
[----:B------:R-:W3:Y:S02]  /*8ee0*/  @!P0 SYNCS.PHASECHK.TRANS64 P0, [R0+URZ], R3 ;  /* 0x00000003000085a7 */ /* 0x000ee400080010ff */
[----:B---3--:R-:W-:Y:S05]  /*8ef0*/  @!P0 BRA `(.L_x_114) ;  /* 0xfffffffc00f08947 */ /* 0x008fea000383ffff */
[----:B------:R-:W-:Y:S05]  /*8f00*/  BRA `(.L_x_115) ;  /* 0xffffffa800a47947 */ /* 0x000fea000383ffff */
.L_x_61:
[----:B------:R-:W-:-:S07]  /*8f10*/  MOV R0, UR5 ;  /* 0x0000000500007c02 */ /* 0x000fce0008000f00 */
.L_x_116:
[----:B--2---:R2:W3:Y:S02]  /*8f20*/  SYNCS.PHASECHK.TRANS64.TRYWAIT P0, [R0+URZ], R3 ;  /* 0x00000003000075a7 */ /* 0x0044e400080011ff */
[----:B---3--:R-:W-:Y:S05]  /*8f30*/  @!P0 NANOSLEEP.SYNCS 0x989680 ;  /* 0x009896800000895d */ /* 0x008fea0003900000 */
[----:B------:R-:W3:Y:S02]  /*8f40*/  @!P0 SYNCS.PHASECHK.TRANS64 P0, [R0+URZ], R3 ;  /* 0x00000003000085a7 */ /* 0x000ee400080010ff */
[----:B---3--:R-:W-:Y:S05]  /*8f50*/  @!P0 BRA `(.L_x_116) ;  /* 0xfffffffc00f08947 */ /* 0x008fea000383ffff */
[----:B------:R-:W-:Y:S05]  /*8f60*/  BRA `(.L_x_117) ;  /* 0xffffffa800b07947 */ /* 0x000fea000383ffff */
.L_x_62:
[----:B------:R-:W-:-:S07]  /*8f70*/  MOV R0, UR4 ;  /* 0x0000000400007c02 */ /* 0x000fce0008000f00 */
.L_x_118:
[----:B--2---:R2:W3:Y:S02]  /*8f80*/  SYNCS.PHASECHK.TRANS64.TRYWAIT P0, [R0+URZ], R3 ;  /* 0x00000003000075a7 */ /* 0x0044e400080011ff */
[----:B---3--:R-:W-:Y:S05]  /*8f90*/  @!P0 NANOSLEEP.SYNCS 0x989680 ;  /* 0x009896800000895d */ /* 0x008fea0003900000 */
[----:B------:R-:W3:Y:S02]  /*8fa0*/  @!P0 SYNCS.PHASECHK.TRANS64 P0, [R0+URZ], R3 ;  /* 0x00000003000085a7 */ /* 0x000ee400080010ff */
[----:B---3--:R-:W-:Y:S05]  /*8fb0*/  @!P0 BRA `(.L_x_118) ;  /* 0xfffffffc00f08947 */ /* 0x008fea000383ffff */
[----:B------:R-:W-:Y:S05]  /*8fc0*/  BRA `(.L_x_119) ;  /* 0xffffffa800bc7947 */ /* 0x000fea000383ffff */
.L_x_67:
[----:B---3--:R3:W4:Y:S02]  /*8fd0*/  SYNCS.PHASECHK.TRANS64.TRYWAIT P0, [R3+URZ+0x50], R0 ;  /* 0x00005000030075a7 */ /* 0x00872400080011ff */
[----:B----4-:R-:W-:Y:S05]  /*8fe0*/  @!P0 NANOSLEEP.SYNCS 0x989680 ;  /* 0x009896800000895d */ /* 0x010fea0003900000 */
[----:B------:R-:W4:Y:S02]  /*8ff0*/  @!P0 SYNCS.PHASECHK.TRANS64 P0, [R3+URZ+0x50], R0 ;  /* 0x00005000030085a7 */ /* 0x000f2400080010ff */
[----:B----4-:R-:W-:Y:S05]  /*9000*/  @!P0 BRA `(.L_x_67) ;  /* 0xfffffffc00f08947 */ /* 0x010fea000383ffff */
[----:B------:R-:W-:Y:S05]  /*9010*/  BRA `(.L_x_120) ;  /* 0xffffffac00e07947 */ /* 0x000fea000383ffff */
.L_x_70:
[----:B------:R-:W-:Y:S07]  /*9020*/  MOV R0, UR21 ;  /* 0x0000001500007c02 */ /* 0x000fee0008000f00 */
.L_x_121:
[----:B---3--:R3:W4:Y:S02]  /*9030*/  SYNCS.PHASECHK.TRANS64.TRYWAIT P1, [R0+URZ+0x48], R3 ;  /* 0x00004803000075a7 */ /* 0x00872400080211ff */
[----:B----4-:R-:W-:Y:S05]  /*9040*/  @!P1 NANOSLEEP.SYNCS 0x989680 ;  /* 0x009896800000995d */ /* 0x010fea0003900000 */
[----:B------:R-:W4:Y:S02]  /*9050*/  @!P1 SYNCS.PHASECHK.TRANS64 P1, [R0+URZ+0x48], R3 ;  /* 0x00004803000095a7 */ /* 0x000f2400080210ff */
[----:B----4-:R-:W-:Y:S05]  /*9060*/  @!P1 BRA `(.L_x_121) ;  /* 0xfffffffc00f09947 */ /* 0x010fea000383ffff */
[----:B------:R-:W-:Y:S05]  /*9070*/  BRA `(.L_x_69) ;  /* 0xffffffb400547947 */ /* 0x000fea000383ffff */
.L_x_73:
[----:B---3--:R-:W-:Y:S07]  /*9080*/  MOV R3, UR21 ;  /* 0x0000001500037c02 */ /* 0x008fee0008000f00 */
.L_x_122:
[----:B---3--:R3:W4:Y:S02]  /*9090*/  SYNCS.PHASECHK.TRANS64.TRYWAIT P0, [R3+URZ+0x38], R2 ;  /* 0x00003802030075a7 */ /* 0x00872400080011ff */
[----:B----4-:R-:W-:Y:S05]  /*90a0*/  @!P0 NANOSLEEP.SYNCS 0x989680 ;  /* 0x009896800000895d */ /* 0x010fea0003900000 */
[----:B------:R-:W4:Y:S02]  /*90b0*/  @!P0 SYNCS.PHASECHK.TRANS64 P0, [R3+URZ+0x38], R2 ;  /* 0x00003802030085a7 */ /* 0x000f2400080010ff */
[----:B----4-:R-:W-:Y:S05]  /*90c0*/  @!P0 BRA `(.L_x_122) ;  /* 0xfffffffc00f08947 */ /* 0x010fea000383ffff */
[----:B------:R-:W-:Y:S05]  /*90d0*/  BRA `(.L_x_123) ;  /* 0xffffffb400ac7947 */ /* 0x000fea000383ffff */
.L_x_76:
[----:B------:R-:W-:Y:S07]  /*90e0*/  MOV R0, UR4 ;  /* 0x0000000400007c02 */ /* 0x000fee0008000f00 */
.L_x_124:
[----:B-1----:R1:W2:Y:S02]  /*90f0*/  SYNCS.PHASECHK.TRANS64.TRYWAIT P0, [R0+URZ+0x50], R3 ;  /* 0x00005003000075a7 */ /* 0x0022a400080011ff */
[----:B--2---:R-:W-:Y:S05]  /*9100*/  @!P0 NANOSLEEP.SYNCS 0x989680 ;  /* 0x009896800000895d */ /* 0x004fea0003900000 */
[----:B------:R-:W2:Y:S02]  /*9110*/  @!P0 SYNCS.PHASECHK.TRANS64 P0, [R0+URZ+0x50], R3 ;  /* 0x00005003000085a7 */ /* 0x000ea400080010ff */
[----:B--2---:R-:W-:Y:S05]  /*9120*/  @!P0 BRA `(.L_x_124) ;  /* 0xfffffffc00f08947 */ /* 0x004fea000383ffff */
[----:B------:R-:W-:Y:S05]  /*9130*/  BRA `(.L_x_125) ;  /* 0xffffffbc00287947 */ /* 0x000fea000383ffff */
.L_x_82:
[----:B------:R-:W-:Y:S07]  /*9140*/  MOV R3, UR47 ;  /* 0x0000002f00037c02 */ /* 0x000fee0008000f00 */
.L_x_126:
[----:B-1----:R1:W3:Y:S02]  /*9150*/  SYNCS.PHASECHK.TRANS64.TRYWAIT P1, [R3+URZ+0x30], R4 ;  /* 0x00003004030075a7 */ /* 0x0022e400080211ff */
[----:B---3--:R-:W-:Y:S05]  /*9160*/  @!P1 NANOSLEEP.SYNCS 0x989680 ;  /* 0x009896800000995d */ /* 0x008fea0003900000 */
[----:B------:R-:W3:Y:S02]  /*9170*/  @!P1 SYNCS.PHASECHK.TRANS64 P1, [R3+URZ+0x30], R4 ;  /* 0x00003004030095a7 */ /* 0x000ee400080210ff */
[----:B---3--:R-:W-:Y:S05]  /*9180*/  @!P1 BRA `(.L_x_126) ;  /* 0xfffffffc00f09947 */ /* 0x008fea000383ffff */
[----:B------:R-:W-:Y:S05]  /*9190*/  BRA `(.L_x_81) ;  /* 0xffffffc800087947 */ /* 0x000fea000383ffff */
.L_x_84:
[----:B------:R-:W-:Y:S07]  /*91a0*/  MOV R3, UR48 ;  /* 0x0000003000037c02 */ /* 0x000fee0008000f00 */
.L_x_127:
[----:B-1----:R1:W4:Y:S02]  /*91b0*/  SYNCS.PHASECHK.TRANS64.TRYWAIT P1, [R3+URZ+0x70], R0 ;  /* 0x00007000030075a7 */ /* 0x00232400080211ff */
[----:B----4-:R-:W-:Y:S05]  /*91c0*/  @!P1 NANOSLEEP.SYNCS 0x989680 ;  /* 0x009896800000995d */ /* 0x010fea0003900000 */
[----:B------:R-:W4:Y:S02]  /*91d0*/  @!P1 SYNCS.PHASECHK.TRANS64 P1, [R3+URZ+0x70], R0 ;  /* 0x00007000030095a7 */ /* 0x000f2400080210ff */
[----:B----4-:R-:W-:Y:S05]  /*91e0*/  @!P1 BRA `(.L_x_127) ;  /* 0xfffffffc00f09947 */ /* 0x010fea000383ffff */
[----:B------:R-:W-:Y:S05]  /*91f0*/  BRA `(.L_x_83) ;  /* 0xffffffc800c47947 */ /* 0x000fea000383ffff */
        .weak           $__internal_0_$__cuda_sm10x_tcgen05_guardrail_trap_col_being_dealloced_not_returned_by_alloc
        .type           $__internal_0_$__cuda_sm10x_tcgen05_guardrail_trap_col_being_dealloced_not_returned_by_alloc,@function
        .size           $__internal_0_$__cuda_sm10x_tcgen05_guardrail_trap_col_being_dealloced_not_returned_by_alloc,($__internal_1_$__cuda_sm10x_tcgen05_guardrail_trap_phase_invalid_during_alloc - $__internal_0_$__cuda_sm10x_tcgen05_guardrail_trap_col_being_dealloced_not_returned_by_alloc)
$__internal_0_$__cuda_sm10x_tcgen05_guardrail_trap_col_being_dealloced_not_returned_by_alloc:
[----:B------:R-:W-:Y:S05]  /*9200*/  BPT.TRAP 0x1 ;  /* 0x000000040000795c */ /* 0x000fea0000300000 */
[----:B------:R-:W-:-:S04]  /*9210*/  HFMA2 R3, -RZ, RZ, 0, 0 ;  /* 0x00000000ff037431 */ /* 0x000fc800000001ff */
[----:B------:R-:W-:Y:S05]  /*9220*/  RET.REL.NODEC R2 `(_ZN7cutlass13device_kernelINS_4gemm6kernel13GemmUniversalIN4cute5tupleIJiiiiEEENS1_10collective13CollectiveMmaINS1_35MainloopSm100TmaUmmaWarpSpecializedILi3ELi2ELi4ENS5_IJNS4_1CILi1EEESB_SB_EEEEENS5_IJNSA_ILi128EEENSA_ILi112EEENSA_ILi256EEEEEEaNS5_IJlSB_lEEEaSI_NS4_8TiledMMAINS4_8MMA_AtomIJNS4_15SM100_MMA_S8_SSIaaiLi128ELi112ELNS4_4UMMA5MajorE0ELSN_0ELNSM_8SaturateE0EEEEEENS4_6LayoutISC_NS5_IJNSA_ILi0EEESS_SS_EEEEENS5_IJNS4_10UnderscoreESV_SV_EEEEENS4_13SM90_TMA_LOADENS4_14ComposedLayoutINS4_7SwizzleILi3ELi4ELi3EEENS4_18smem_ptr_flag_bitsILi8EEENSR_INS5_IJNSA_ILi8EEESE_EEENS5_IJSE_SB_EEEEEEEvNS4_8identityESY_S18_vS19_EENS_8epilogue10collective18CollectiveEpilogueINS1B_23Sm100TmaWarpSpecializedILi1ELi1ELi112ELb0ELb0EEEJSH_NS5_IJNSR_ISE_SB_EENSR_ISF_SB_EEEEEaSI_aSI_NS1B_6fusion15FusionCallbacksIS1F_NS1J_17LinearCombinationIaiaiLNS_15FloatRoundStyleE2EEESH_S1I_JEEENS4_5SM1004TMEM4LOAD26SM100_TMEM_LOAD_32dp32b16xESY_NSZ_INS10_ILi0ELi4ELi3EEES13_NSR_INS5_IJS14_NSA_ILi16EEEEEENS5_IJS1U_SB_EEEEEEENS4_39AutoVectorizingCopyWithAssumedAlignmentILi128EEENS4_14SM90_TMA_STOREES1Y_S20_S20_EEEvvEEEEvNT_6ParamsE) ;  /* 0xffffff6c02747950 */ /* 0x000fea0003c3ffff */
        .weak           $__internal_1_$__cuda_sm10x_tcgen05_guardrail_trap_phase_invalid_during_alloc
        .type           $__internal_1_$__cuda_sm10x_tcgen05_guardrail_trap_phase_invalid_during_alloc,@function
        .size           $__internal_1_$__cuda_sm10x_tcgen05_guardrail_trap_phase_invalid_during_alloc,($__internal_2_$__cuda_sm10x_tcgen05_guardrail_trap_unallocated_columns_being_dealloced - $__internal_1_$__cuda_sm10x_tcgen05_guardrail_trap_phase_invalid_during_alloc)
$__internal_1_$__cuda_sm10x_tcgen05_guardrail_trap_phase_invalid_during_alloc:
[----:B------:R-:W-:Y:S05]  /*9230*/  BPT.TRAP 0x1 ;  /* 0x000000040000795c */ /* 0x000fea0000300000 */
[----:B------:R-:W-:-:S04]  /*9240*/  MOV R3, 0x0 ;  /* 0x0000000000037802 */ /* 0x000fc80000000f00 */
[----:B------:R-:W-:Y:S05]  /*9250*/  RET.REL.NODEC R2 `(_ZN7cutlass13device_kernelINS_4gemm6kernel13GemmUniversalIN4cute5tupleIJiiiiEEENS1_10collective13CollectiveMmaINS1_35MainloopSm100TmaUmmaWarpSpecializedILi3ELi2ELi4ENS5_IJNS4_1CILi1EEESB_SB_EEEEENS5_IJNSA_ILi128EEENSA_ILi112EEENSA_ILi256EEEEEEaNS5_IJlSB_lEEEaSI_NS4_8TiledMMAINS4_8MMA_AtomIJNS4_15SM100_MMA_S8_SSIaaiLi128ELi112ELNS4_4UMMA5MajorE0ELSN_0ELNSM_8SaturateE0EEEEEENS4_6LayoutISC_NS5_IJNSA_ILi0EEESS_SS_EEEEENS5_IJNS4_10UnderscoreESV_SV_EEEEENS4_13SM90_TMA_LOADENS4_14ComposedLayoutINS4_7SwizzleILi3ELi4ELi3EEENS4_18smem_ptr_flag_bitsILi8EEENSR_INS5_IJNSA_ILi8EEESE_EEENS5_IJSE_SB_EEEEEEEvNS4_8identityESY_S18_vS19_EENS_8epilogue10collective18CollectiveEpilogueINS1B_23Sm100TmaWarpSpecializedILi1ELi1ELi112ELb0ELb0EEEJSH_NS5_IJNSR_ISE_SB_EENSR_ISF_SB_EEEEEaSI_aSI_NS1B_6fusion15FusionCallbacksIS1F_NS1J_17LinearCombinationIaiaiLNS_15FloatRoundStyleE2EEESH_S1I_JEEENS4_5SM1004TMEM4LOAD26SM100_TMEM_LOAD_32dp32b16xESY_NSZ_INS10_ILi0ELi4ELi3EEES13_NSR_INS5_IJS14_NSA_ILi16EEEEEENS5_IJS1U_SB_EEEEEEENS4_39AutoVectorizingCopyWithAssumedAlignmentILi128EEENS4_14SM90_TMA_STOREES1Y_S20_S20_EEEvvEEEEvNT_6ParamsE) ;  /* 0xffffff6c02687950 */ /* 0x000fea0003c3ffff */
        .weak           $__internal_2_$__cuda_sm10x_tcgen05_guardrail_trap_unallocated_columns_being_dealloced
        .type           $__internal_2_$__cuda_sm10x_tcgen05_guardrail_trap_unallocated_columns_being_dealloced,@function
        .size           $__internal_2_$__cuda_sm10x_tcgen05_guardrail_trap_unallocated_columns_being_dealloced,(.L_x_129 - $__internal_2_$__cuda_sm10x_tcgen05_guardrail_trap_unallocated_columns_being_dealloced)
$__internal_2_$__cuda_sm10x_tcgen05_guardrail_trap_unallocated_columns_being_dealloced:
[----:B------:R-:W-:Y:S05]  /*9260*/  BPT.TRAP 0x1 ;  /* 0x000000040000795c */ /* 0x000fea0000300000 */
[----:B------:R-:W-:-:S04]  /*9270*/  HFMA2 R3, -RZ, RZ, 0, 0 ;  /* 0x00000000ff037431 */ /* 0x000fc800000001ff */
[----:B------:R-:W-:Y:S05]  /*9280*/  RET.REL.NODEC R2 `(_ZN7cutlass13device_kernelINS_4gemm6kernel13GemmUniversalIN4cute5tupleIJiiiiEEENS1_10collective13CollectiveMmaINS1_35MainloopSm100TmaUmmaWarpSpecializedILi3ELi2ELi4ENS5_IJNS4_1CILi1EEESB_SB_EEEEENS5_IJNSA_ILi128EEENSA_ILi112EEENSA_ILi256EEEEEEaNS5_IJlSB_lEEEaSI_NS4_8TiledMMAINS4_8MMA_AtomIJNS4_15SM100_MMA_S8_SSIaaiLi128ELi112ELNS4_4UMMA5MajorE0ELSN_0ELNSM_8SaturateE0EEEEEENS4_6LayoutISC_NS5_IJNSA_ILi0EEESS_SS_EEEEENS5_IJNS4_10UnderscoreESV_SV_EEEEENS4_13SM90_TMA_LOADENS4_14ComposedLayoutINS4_7SwizzleILi3ELi4ELi3EEENS4_18smem_ptr_flag_bitsILi8EEENSR_INS5_IJNSA_ILi8EEESE_EEENS5_IJSE_SB_EEEEEEEvNS4_8identityESY_S18_vS19_EENS_8epilogue10collective18CollectiveEpilogueINS1B_23Sm100TmaWarpSpecializedILi1ELi1ELi112ELb0ELb0EEEJSH_NS5_IJNSR_ISE_SB_EENSR_ISF_SB_EEEEEaSI_aSI_NS1B_6fusion15FusionCallbacksIS1F_NS1J_17LinearCombinationIaiaiLNS_15FloatRoundStyleE2EEESH_S1I_JEEENS4_5SM1004TMEM4LOAD26SM100_TMEM_LOAD_32dp32b16xESY_NSZ_INS10_ILi0ELi4ELi3EEES13_NSR_INS5_IJS14_NSA_ILi16EEEEEENS5_IJS1U_SB_EEEEEEENS4_39AutoVectorizingCopyWithAssumedAlignmentILi128EEENS4_14SM90_TMA_STOREES1Y_S20_S20_EEEvvEEEEvNT_6ParamsE) ;  /* 0xffffff6c025c7950 */ /* 0x000fea0003c3ffff */
.L_x_128:
[----:B------:R-:W-:-:S00]  /*9290*/  BRA `(.L_x_128) ;  /* 0xfffffffc00fc7947 */ /* 0x000fc0000383ffff */
[----:B------:R-:W-:-:S00]  /*92a0*/  NOP ;  /* 0x0000000000007918 */ /* 0x000fc00000000000 */
        /* <DEDUP_REMOVED lines=13> */
.L_x_129:


//--------------------- .nv.global.init           --------------------------
	.section	.nv.global.init,"aw",@progbits
.nv.global.init:
	.type		$str$26,@object
	.size		$str$26,($str$25 - $str$26)
$str$26:
        /*0000*/ 	.byte	0x2f, 0x74, 0x6d, 0x70, 0x2f, 0x63, 0x75, 0x74, 0x6c, 0x61, 0x73, 0x73, 0x5f, 0x73, 0x77, 0x65
        /*0010*/ 	.byte	0x65, 0x70, 0x5f, 0x73, 0x72, 0x63, 0x2f, 0x69, 0x6e, 0x63, 0x6c, 0x75, 0x64, 0x65, 0x2f, 0x63
        /*0020*/ 	.byte	0x75, 0x74, 0x65, 0x2f, 0x61, 0x74, 0x6f, 0x6d, 0x2f, 0x63, 0x6f, 0x70, 0x79, 0x5f, 0x74, 0x72
        /*0030*/ 	.byte	0x61, 0x69, 0x74, 0x73, 0x5f, 0x73, 0x6d, 0x31, 0x30, 0x30, 0x2e, 0x68, 0x70, 0x70, 0x00
	.type		$str$25,@object
	.size		$str$25,(__unnamed_1 - $str$25)
$str$25:
        /*003f*/ 	.byte	0x28, 0x28, 0x75, 0x69, 0x6e, 0x74, 0x33, 0x32, 0x5f, 0x74, 0x28, 0x74, 0x68, 0x72, 0x65, 0x61
        /*004f*/ 	.byte	0x64, 0x49, 0x64, 0x78, 0x2e, 0x78, 0x29, 0x20, 0x2f, 0x20, 0x33, 0x32, 0x29, 0x20, 0x25, 0x20
        /*005f*/ 	.byte	0x34, 0x29, 0x20, 0x3d, 0x3d, 0x20, 0x28, 0x28, 0x28, 0x74, 0x6d, 0x65, 0x6d, 0x5f, 0x61, 0x64
        /*006f*/ 	.byte	0x64, 0x72, 0x20, 0x3e, 0x3e, 0x20, 0x31, 0x36, 0x29, 0x20, 0x2f, 0x20, 0x33, 0x32, 0x29, 0x20
        /*007f*/ 	.byte	0x25, 0x20, 0x34, 0x29, 0x00
	.type		__unnamed_1,@object
	.size		__unnamed_1,(.L_1 - __unnamed_1)
__unnamed_1:
        /*0084*/ 	.byte	0x63, 0x6f, 0x6e, 0x73, 0x74, 0x65, 0x78, 0x70, 0x72, 0x20, 0x76, 0x6f, 0x69, 0x64, 0x20, 0x63
        /* <DEDUP_REMOVED lines=36> */
        /*02d4*/ 	.byte	0x74, 0x65, 0x3a, 0x3a, 0x43, 0x3c, 0x30, 0x3e, 0x3e, 0x3e, 0x3e, 0x5d, 0x00
.L_1:


//--------------------- .nv.shared._ZN7cutlass13device_kernelINS_4gemm6kernel13GemmUniversalIN4cute5tupleIJiiiiEEENS1_10collective13CollectiveMmaINS1_35MainloopSm100TmaUmmaWarpSpecializedILi3ELi2ELi4ENS5_IJNS4_1CILi1EEESB_SB_EEEEENS5_IJNSA_ILi128EEENSA_ILi112EEENSA_ILi256EEEEEEaNS5_IJlSB_lEEEaSI_NS4_8TiledMMAINS4_8MMA_AtomIJNS4_15SM100_MMA_S8_SSIaaiLi128ELi112ELNS4_4UMMA5MajorE0ELSN_0ELNSM_8SaturateE0EEEEEENS4_6LayoutISC_NS5_IJNSA_ILi0EEESS_SS_EEEEENS5_IJNS4_10UnderscoreESV_SV_EEEEENS4_13SM90_TMA_LOADENS4_14ComposedLayoutINS4_7SwizzleILi3ELi4ELi3EEENS4_18smem_ptr_flag_bitsILi8EEENSR_INS5_IJNSA_ILi8EEESE_EEENS5_IJSE_SB_EEEEEEEvNS4_8identityESY_S18_vS19_EENS_8epilogue10collective18CollectiveEpilogueINS1B_23Sm100TmaWarpSpecializedILi1ELi1ELi112ELb0ELb0EEEJSH_NS5_IJNSR_ISE_SB_EENSR_ISF_SB_EEEEEaSI_aSI_NS1B_6fusion15FusionCallbacksIS1F_NS1J_17LinearCombinationIaiaiLNS_15FloatRoundStyleE2EEESH_S1I_JEEENS4_5SM1004TMEM4LOAD26SM100_TMEM_LOAD_32dp32b16xESY_NSZ_INS10_ILi0ELi4ELi3EEES13_NSR_INS5_IJS14_NSA_ILi16EEEEEENS5_IJS1U_SB_EEEEEEENS4_39AutoVectorizingCopyWithAssumedAlignmentILi128EEENS4_14SM90_TMA_STOREES1Y_S20_S20_EEEvvEEEEvNT_6ParamsE --------------------------
	.section	.nv.shared._ZN7cutlass13device_kernelINS_4gemm6kernel13GemmUniversalIN4cute5tupleIJiiiiEEENS1_10collective13CollectiveMmaINS1_35MainloopSm100TmaUmmaWarpSpecializedILi3ELi2ELi4ENS5_IJNS4_1CILi1EEESB_SB_EEEEENS5_IJNSA_ILi128EEENSA_ILi112EEENSA_ILi256EEEEEEaNS5_IJlSB_lEEEaSI_NS4_8TiledMMAINS4_8MMA_AtomIJNS4_15SM100_MMA_S8_SSIaaiLi128ELi112ELNS4_4UMMA5MajorE0ELSN_0ELNSM_8SaturateE0EEEEEENS4_6LayoutISC_NS5_IJNSA_ILi0EEESS_SS_EEEEENS5_IJNS4_10UnderscoreESV_SV_EEEEENS4_13SM90_TMA_LOADENS4_14ComposedLayoutINS4_7SwizzleILi3ELi4ELi3EEENS4_18smem_ptr_flag_bitsILi8EEENSR_INS5_IJNSA_ILi8EEESE_EEENS5_IJSE_SB_EEEEEEEvNS4_8identityESY_S18_vS19_EENS_8epilogue10collective18CollectiveEpilogueINS1B_23Sm100TmaWarpSpecializedILi1ELi1ELi112ELb0ELb0EEEJSH_NS5_IJNSR_ISE_SB_EENSR_ISF_SB_EEEEEaSI_aSI_NS1B_6fusion15FusionCallbacksIS1F_NS1J_17LinearCombinationIaiaiLNS_15FloatRoundStyleE2EEESH_S1I_JEEENS4_5SM1004TMEM4LOAD26SM100_TMEM_LOAD_32dp32b16xESY_NSZ_INS10_ILi0ELi4ELi3EEES13_NSR_INS5_IJS14_NSA_ILi16EEEEEENS5_IJS1U_SB_EEEEEEENS4_39AutoVectorizingCopyWithAssumedAlignmentILi128EEENS4_14SM90_TMA_STOREES1Y_S20_S20_EEEvvEEEEvNT_6ParamsE,"aw",@nobits
	.sectionflags	@""
	.align	16
	.zero		1024


//--------------------- .nv.shared.reserved.0     --------------------------
	.section	.nv.shared.reserved.0,"aw",@nobits
	.weak		__nv_reservedSMEM_offset_0_alias
	.size		__nv_reservedSMEM_offset_0_alias, 0, 64
	.other		__nv_reservedSMEM_offset_0_alias,@"STO_CUDA_RESERVED_SHARED STV_DEFAULT"
__nv_reservedSMEM_offset_0_alias:
	.zero		0
.nv.shared.reserved.0:
	.zero		64
	.weak		__nv_reservedSMEM_tcgen05_partition
	.type		__nv_reservedSMEM_tcgen05_partition,@object
	.size		__nv_reservedSMEM_tcgen05_partition,(.L_0 - __nv_reservedSMEM_tcgen05_partition)
__nv_reservedSMEM_tcgen05_partition:
	.zero		32
.L_0:


//--------------------- .nv.global                --------------------------
	.section	.nv.global,"aw",@nobits
.nv.global:
	.type		_ZN40_INTERNAL_d96bc183_4_k_cu_84d21f0e_295314cute1_E,@object
	.size		_ZN40_INTERNAL_d96bc183_4_k_cu_84d21f0e_295314cute1_E,(_ZN40_INTERNAL_d96bc183_4_k_cu_84d21f0e_295314cuda3std3__45__cpo6cbeginE - _ZN40_INTERNAL_d96bc183_4_k_cu_84d21f0e_295314cute1_E)
_ZN40_INTERNAL_d96bc183_4_k_cu_84d21f0e_295314cute1_E:
	.zero		1
	.type		_ZN40_INTERNAL_d96bc183_4_k_cu_84d21f0e_295314cuda3std3__45__cpo6cbeginE,@object
	.size		_ZN40_INTERNAL_d96bc183_4_k_cu_84d21f0e_295314cuda3std3__45__cpo6cbeginE,(_ZN40_INTERNAL_d96bc183_4_k_cu_84d21f0e_295314cuda3std3__48in_placeE - _ZN40_INTERNAL_d96bc183_4_k_cu_84d21f0e_295314cuda3std3__45__cpo6cbeginE)
_ZN40_INTERNAL_d96bc183_4_k_cu_84d21f0e_295314cuda3std3__45__cpo6cbeginE:
	.zero		1
	.type		_ZN40_INTERNAL_d96bc183_4_k_cu_84d21f0e_295314cuda3std3__48in_placeE,@object
	.size		_ZN40_INTERNAL_d96bc183_4_k_cu_84d21f0e_295314cuda3std3__48in_placeE,(_ZN40_INTERNAL_d96bc183_4_k_cu_84d21f0e_295314cuda3std6ranges3__45__cpo9iter_moveE - _ZN40_INTERNAL_d96bc183_4_k_cu_84d21f0e_295314cuda3std3__48in_placeE)
_ZN40_INTERNAL_d96bc183_4_k_cu_84d21f0e_295314cuda3std3__48in_placeE:
	.zero		1
	.type		_ZN40_INTERNAL_d96bc183_4_k_cu_84d21f0e_295314cuda3std6ranges3__45__cpo9iter_moveE,@object
	.size		_ZN40_INTERNAL_d96bc183_4_k_cu_84d21f0e_295314cuda3std6ranges3__45__cpo9iter_moveE,(_ZN40_INTERNAL_d96bc183_4_k_cu_84d21f0e_295314cuda3std3__45__cpo5beginE - _ZN40_INTERNAL_d96bc183_4_k_cu_84d21f0e_295314cuda3std6ranges3__45__cpo9iter_moveE)
_ZN40_INTERNAL_d96bc183_4_k_cu_84d21f0e_295314cuda3std6ranges3__45__cpo9iter_moveE:
	.zero		1
	.type		_ZN40_INTERNAL_d96bc183_4_k_cu_84d21f0e_295314cuda3std3__45__cpo5beginE,@object
	.size		_ZN40_INTERNAL_d96bc183_4_k_cu_84d21f0e_295314cuda3std3__45__cpo5beginE,(_ZN40_INTERNAL_d96bc183_4_k_cu_84d21f0e_295314cuda3std3__442_GLOBAL__N__d96bc183_4_k_cu_84d21f0e_295316ignoreE - _ZN40_INTERNAL_d96bc183_4_k_cu_84d21f0e_295314cuda3std3__45__cpo5beginE)
_ZN40_INTERNAL_d96bc183_4_k_cu_84d21f0e_295314cuda3std3__45__cpo5beginE:
	.zero		1
	.type		_ZN40_INTERNAL_d96bc183_4_k_cu_84d21f0e_295314cuda3std3__442_GLOBAL__N__d96bc183_4_k_cu_84d21f0e_295316ignoreE,@object
	.size		_ZN40_INTERNAL_d96bc183_4_k_cu_84d21f0e_295314cuda3std3__442_GLOBAL__N__d96bc183_4_k_cu_84d21f0e_295316ignoreE,(_ZN40_INTERNAL_d96bc183_4_k_cu_84d21f0e_295314cute7productE - _ZN40_INTERNAL_d96bc183_4_k_cu_84d21f0e_295314cuda3std3__442_GLOBAL__N__d96bc183_4_k_cu_84d21f0e_295316ignoreE)
_ZN40_INTERNAL_d96bc183_4_k_cu_84d21f0e_295314cuda3std3__442_GLOBAL__N__d96bc183_4_k_cu_84d21f0e_295316ignoreE:
	.zero		1
	.type		_ZN40_INTERNAL_d96bc183_4_k_cu_84d21f0e_295314cute7productE,@object
	.size		_ZN40_INTERNAL_d96bc183_4_k_cu_84d21f0e_295314cute7productE,(_ZN40_INTERNAL_d96bc183_4_k_cu_84d21f0e_295314cuda3std3__45__cpo3endE - _ZN40_INTERNAL_d96bc183_4_k_cu_84d21f0e_295314cute7productE)
_ZN40_INTERNAL_d96bc183_4_k_cu_84d21f0e_295314cute7productE:
	.zero		1
	.type		_ZN40_INTERNAL_d96bc183_4_k_cu_84d21f0e_295314cuda3std3__45__cpo3endE,@object
	.size		_ZN40_INTERNAL_d96bc183_4_k_cu_84d21f0e_295314cuda3std3__45__cpo3endE,(_ZN40_INTERNAL_d96bc183_4_k_cu_84d21f0e_295314cuda3std3__419piecewise_constructE - _ZN40_INTERNAL_d96bc183_4_k_cu_84d21f0e_295314cuda3std3__45__cpo3endE)
_ZN40_INTERNAL_d96bc183_4_k_cu_84d21f0e_295314cuda3std3__45__cpo3endE:
	.zero		1
	.type		_ZN40_INTERNAL_d96bc183_4_k_cu_84d21f0e_295314cuda3std3__419piecewise_constructE,@object
	.size		_ZN40_INTERNAL_d96bc183_4_k_cu_84d21f0e_295314cuda3std3__419piecewise_constructE,(_ZN40_INTERNAL_d96bc183_4_k_cu_84d21f0e_295314cuda3std3__45__cpo4cendE - _ZN40_INTERNAL_d96bc183_4_k_cu_84d21f0e_295314cuda3std3__419piecewise_constructE)
_ZN40_INTERNAL_d96bc183_4_k_cu_84d21f0e_295314cuda3std3__419piecewise_constructE:
	.zero		1
	.type		_ZN40_INTERNAL_d96bc183_4_k_cu_84d21f0e_295314cuda3std3__45__cpo4cendE,@object
	.size		_ZN40_INTERNAL_d96bc183_4_k_cu_84d21f0e_295314cuda3std3__45__cpo4cendE,(_ZN40_INTERNAL_d96bc183_4_k_cu_84d21f0e_295314cuda3std6ranges3__45__cpo4swapE - _ZN40_INTERNAL_d96bc183_4_k_cu_84d21f0e_295314cuda3std3__45__cpo4cendE)
_ZN40_INTERNAL_d96bc183_4_k_cu_84d21f0e_295314cuda3std3__45__cpo4cendE:
	.zero		1
	.type		_ZN40_INTERNAL_d96bc183_4_k_cu_84d21f0e_295314cuda3std6ranges3__45__cpo4swapE,@object
	.size		_ZN40_INTERNAL_d96bc183_4_k_cu_84d21f0e_295314cuda3std6ranges3__45__cpo4swapE,(.L_9 - _ZN40_INTERNAL_d96bc183_4_k_cu_84d21f0e_295314cuda3std6ranges3__45__cpo4swapE)
_ZN40_INTERNAL_d96bc183_4_k_cu_84d21f0e_295314cuda3std6ranges3__45__cpo4swapE:
	.zero		1
.L_9:


//--------------------- .nv.constant0._ZN7cutlass13device_kernelINS_4gemm6kernel13GemmUniversalIN4cute5tupleIJiiiiEEENS1_10collective13CollectiveMmaINS1_35MainloopSm100TmaUmmaWarpSpecializedILi3ELi2ELi4ENS5_IJNS4_1CILi1EEESB_SB_EEEEENS5_IJNSA_ILi128EEENSA_ILi112EEENSA_ILi256EEEEEEaNS5_IJlSB_lEEEaSI_NS4_8TiledMMAINS4_8MMA_AtomIJNS4_15SM100_MMA_S8_SSIaaiLi128ELi112ELNS4_4UMMA5MajorE0ELSN_0ELNSM_8SaturateE0EEEEEENS4_6LayoutISC_NS5_IJNSA_ILi0EEESS_SS_EEEEENS5_IJNS4_10UnderscoreESV_SV_EEEEENS4_13SM90_TMA_LOADENS4_14ComposedLayoutINS4_7SwizzleILi3ELi4ELi3EEENS4_18smem_ptr_flag_bitsILi8EEENSR_INS5_IJNSA_ILi8EEESE_EEENS5_IJSE_SB_EEEEEEEvNS4_8identityESY_S18_vS19_EENS_8epilogue10collective18CollectiveEpilogueINS1B_23Sm100TmaWarpSpecializedILi1ELi1ELi112ELb0ELb0EEEJSH_NS5_IJNSR_ISE_SB_EENSR_ISF_SB_EEEEEaSI_aSI_NS1B_6fusion15FusionCallbacksIS1F_NS1J_17LinearCombinationIaiaiLNS_15FloatRoundStyleE2EEESH_S1I_JEEENS4_5SM1004TMEM4LOAD26SM100_TMEM_LOAD_32dp32b16xESY_NSZ_INS10_ILi0ELi4ELi3EEES13_NSR_INS5_IJS14_NSA_ILi16EEEEEENS5_IJS1U_SB_EEEEEEENS4_39AutoVectorizingCopyWithAssumedAlignmentILi128EEENS4_14SM90_TMA_STOREES1Y_S20_S20_EEEvvEEEEvNT_6ParamsE --------------------------
	.section	.nv.constant0._ZN7cutlass13device_kernelINS_4gemm6kernel13GemmUniversalIN4cute5tupleIJiiiiEEENS1_10collective13CollectiveMmaINS1_35MainloopSm100TmaUmmaWarpSpecializedILi3ELi2ELi4ENS5_IJNS4_1CILi1EEESB_SB_EEEEENS5_IJNSA_ILi128EEENSA_ILi112EEENSA_ILi256EEEEEEaNS5_IJlSB_lEEEaSI_NS4_8TiledMMAINS4_8MMA_AtomIJNS4_15SM100_MMA_S8_SSIaaiLi128ELi112ELNS4_4UMMA5MajorE0ELSN_0ELNSM_8SaturateE0EEEEEENS4_6LayoutISC_NS5_IJNSA_ILi0EEESS_SS_EEEEENS5_IJNS4_10UnderscoreESV_SV_EEEEENS4_13SM90_TMA_LOADENS4_14ComposedLayoutINS4_7SwizzleILi3ELi4ELi3EEENS4_18smem_ptr_flag_bitsILi8EEENSR_INS5_IJNSA_ILi8EEESE_EEENS5_IJSE_SB_EEEEEEEvNS4_8identityESY_S18_vS19_EENS_8epilogue10collective18CollectiveEpilogueINS1B_23Sm100TmaWarpSpecializedILi1ELi1ELi112ELb0ELb0EEEJSH_NS5_IJNSR_ISE_SB_EENSR_ISF_SB_EEEEEaSI_aSI_NS1B_6fusion15FusionCallbacksIS1F_NS1J_17LinearCombinationIaiaiLNS_15FloatRoundStyleE2EEESH_S1I_JEEENS4_5SM1004TMEM4LOAD26SM100_TMEM_LOAD_32dp32b16xESY_NSZ_INS10_ILi0ELi4ELi3EEES13_NSR_INS5_IJS14_NSA_ILi16EEEEEENS5_IJS1U_SB_EEEEEEENS4_39AutoVectorizingCopyWithAssumedAlignmentILi128EEENS4_14SM90_TMA_STOREES1Y_S20_S20_EEEvvEEEEvNT_6ParamsE,"a",@progbits
	.sectionflags	@""
	.align	4
.nv.constant0._ZN7cutlass13device_kernelINS_4gemm6kernel13GemmUniversalIN4cute5tupleIJiiiiEEENS1_10collective13CollectiveMmaINS1_35MainloopSm100TmaUmmaWarpSpecializedILi3ELi2ELi4ENS5_IJNS4_1CILi1EEESB_SB_EEEEENS5_IJNSA_ILi128EEENSA_ILi112EEENSA_ILi256EEEEEEaNS5_IJlSB_lEEEaSI_NS4_8TiledMMAINS4_8MMA_AtomIJNS4_15SM100_MMA_S8_SSIaaiLi128ELi112ELNS4_4UMMA5MajorE0ELSN_0ELNSM_8SaturateE0EEEEEENS4_6LayoutISC_NS5_IJNSA_ILi0EEESS_SS_EEEEENS5_IJNS4_10UnderscoreESV_SV_EEEEENS4_13SM90_TMA_LOADENS4_14ComposedLayoutINS4_7SwizzleILi3ELi4ELi3EEENS4_18smem_ptr_flag_bitsILi8EEENSR_INS5_IJNSA_ILi8EEESE_EEENS5_IJSE_SB_EEEEEEEvNS4_8identityESY_S18_vS19_EENS_8epilogue10collective18CollectiveEpilogueINS1B_23Sm100TmaWarpSpecializedILi1ELi1ELi112ELb0ELb0EEEJSH_NS5_IJNSR_ISE_SB_EENSR_ISF_SB_EEEEEaSI_aSI_NS1B_6fusion15FusionCallbacksIS1F_NS1J_17LinearCombinationIaiaiLNS_15FloatRoundStyleE2EEESH_S1I_JEEENS4_5SM1004TMEM4LOAD26SM100_TMEM_LOAD_32dp32b16xESY_NSZ_INS10_ILi0ELi4ELi3EEES13_NSR_INS5_IJS14_NSA_ILi16EEEEEENS5_IJS1U_SB_EEEEEEENS4_39AutoVectorizingCopyWithAssumedAlignmentILi128EEENS4_14SM90_TMA_STOREES1Y_S20_S20_EEEvvEEEEvNT_6ParamsE:
	.zero		2944


//--------------------- SYMBOLS --------------------------

	.type		.nv.reservedSmem.offset0,@object
	.size		.nv.reservedSmem.offset0,0x4
	.type		.nv.reservedSmem.cap,@object
	.size		.nv.reservedSmem.cap,0x4
	.type		__assertfail,@function
